//
// Generated by NVIDIA NVVM Compiler
//
// Compiler Build ID: CL-36424714
// Cuda compilation tools, release 13.0, V13.0.88
// Based on NVVM 20.0.0
//

.version 9.0
.target sm_100
.address_size 64

	// .globl	_Z20kernel_loglikelihoodiPddddddddS_
.func  (.param .b64 func_retval0) __internal_accurate_pow
(
	.param .b64 __internal_accurate_pow_param_0,
	.param .b64 __internal_accurate_pow_param_1
)
;
.const .align 8 .b8 wg[40] = {31, 220, 98, 139, 95, 17, 177, 63, 229, 239, 120, 200, 56, 33, 195, 63, 49, 188, 0, 157, 5, 11, 204, 63, 254, 155, 85, 122, 170, 59, 209, 63, 239, 214, 20, 112, 222, 233, 210, 63};
.const .align 8 .b8 wgk[88] = {63, 136, 202, 219, 91, 243, 135, 63, 66, 64, 169, 164, 118, 171, 160, 63, 162, 153, 25, 2, 247, 8, 172, 63, 229, 34, 55, 213, 204, 53, 179, 63, 137, 179, 220, 221, 17, 215, 183, 63, 143, 129, 168, 253, 203, 0, 188, 63, 222, 45, 93, 143, 43, 157, 191, 63, 212, 72, 105, 209, 38, 62, 193, 63, 5, 14, 108, 97, 123, 70, 194, 63, 181, 30, 242, 111, 29, 233, 194, 63, 15, 209, 124, 43, 8, 33, 195, 63};
.const .align 8 .b8 xgk[88] = {229, 42, 39, 105, 108, 220, 239, 63, 216, 242, 42, 6, 62, 42, 239, 63, 198, 17, 176, 164, 217, 195, 237, 63, 243, 178, 156, 94, 153, 174, 235, 63, 98, 108, 250, 116, 117, 252, 232, 63, 152, 225, 141, 34, 185, 189, 229, 63, 32, 193, 31, 64, 27, 2, 226, 63, 220, 106, 1, 9, 192, 188, 219, 63, 55, 161, 94, 41, 85, 215, 210, 63, 122, 226, 145, 120, 80, 14, 195, 63};

.visible .entry _Z20kernel_loglikelihoodiPddddddddS_(
	.param .u32 _Z20kernel_loglikelihoodiPddddddddS__param_0,
	.param .u64 .ptr .align 1 _Z20kernel_loglikelihoodiPddddddddS__param_1,
	.param .f64 _Z20kernel_loglikelihoodiPddddddddS__param_2,
	.param .f64 _Z20kernel_loglikelihoodiPddddddddS__param_3,
	.param .f64 _Z20kernel_loglikelihoodiPddddddddS__param_4,
	.param .f64 _Z20kernel_loglikelihoodiPddddddddS__param_5,
	.param .f64 _Z20kernel_loglikelihoodiPddddddddS__param_6,
	.param .f64 _Z20kernel_loglikelihoodiPddddddddS__param_7,
	.param .f64 _Z20kernel_loglikelihoodiPddddddddS__param_8,
	.param .u64 .ptr .align 1 _Z20kernel_loglikelihoodiPddddddddS__param_9
)
{
	.local .align 16 .b8 	__local_depot0[160];
	.reg .b64 	%SP;
	.reg .b64 	%SPL;
	.reg .pred 	%p<177>;
	.reg .b32 	%r<461>;
	.reg .b32 	%f<37>;
	.reg .b64 	%rd<22>;
	.reg .b64 	%fd<1299>;

	mov.u64 	%SPL, __local_depot0;
	ld.param.u32 	%r94, [_Z20kernel_loglikelihoodiPddddddddS__param_0];
	ld.param.u64 	%rd5, [_Z20kernel_loglikelihoodiPddddddddS__param_1];
	ld.param.f64 	%fd234, [_Z20kernel_loglikelihoodiPddddddddS__param_2];
	ld.param.f64 	%fd235, [_Z20kernel_loglikelihoodiPddddddddS__param_3];
	ld.param.f64 	%fd1296, [_Z20kernel_loglikelihoodiPddddddddS__param_4];
	ld.param.f64 	%fd237, [_Z20kernel_loglikelihoodiPddddddddS__param_5];
	ld.param.f64 	%fd238, [_Z20kernel_loglikelihoodiPddddddddS__param_6];
	ld.param.f64 	%fd239, [_Z20kernel_loglikelihoodiPddddddddS__param_7];
	add.u64 	%rd1, %SPL, 0;
	add.u64 	%rd2, %SPL, 80;
	mov.u32 	%r95, %tid.x;
	mov.u32 	%r96, %ctaid.x;
	mov.u32 	%r97, %ntid.x;
	mad.lo.s32 	%r1, %r96, %r97, %r95;
	setp.ge.s32 	%p3, %r1, %r94;
	@%p3 bra 	$L__BB0_139;
	cvta.to.global.u64 	%rd9, %rd5;
	add.f64 	%fd1, %fd237, %fd238;
	neg.f64 	%fd241, %fd237;
	mul.f64 	%fd2, %fd239, %fd241;
	mul.wide.s32 	%rd10, %r1, 8;
	add.s64 	%rd11, %rd9, %rd10;
	ld.global.f64 	%fd3, [%rd11];
	sub.f64 	%fd242, %fd3, %fd234;
	div.rn.f64 	%fd4, %fd242, %fd1296;
	{
	.reg .b32 %temp; 
	mov.b64 	{%temp, %r2}, %fd4;
	}
	mov.f64 	%fd243, 0d4000000000000000;
	{
	.reg .b32 %temp; 
	mov.b64 	{%temp, %r98}, %fd243;
	}
	and.b32  	%r4, %r98, 2146435072;
	setp.eq.s32 	%p4, %r4, 1062207488;
	abs.f64 	%fd5, %fd4;
	{ // callseq 0, 0
	.param .b64 param0;
	st.param.f64 	[param0], %fd5;
	.param .b64 param1;
	st.param.f64 	[param1], 0d4000000000000000;
	.param .b64 retval0;
	call.uni (retval0), 
	__internal_accurate_pow, 
	(
	param0, 
	param1
	);
	ld.param.f64 	%fd244, [retval0];
	} // callseq 0
	setp.lt.s32 	%p5, %r2, 0;
	neg.f64 	%fd246, %fd244;
	selp.f64 	%fd247, %fd246, %fd244, %p4;
	selp.f64 	%fd6, %fd247, %fd244, %p5;
	setp.neu.f64 	%p6, %fd4, 0d0000000000000000;
	mov.f64 	%fd1256, %fd6;
	@%p6 bra 	$L__BB0_3;
	setp.eq.s32 	%p7, %r4, 1062207488;
	selp.b32 	%r99, %r2, 0, %p7;
	setp.lt.s32 	%p8, %r98, 0;
	or.b32  	%r100, %r99, 2146435072;
	selp.b32 	%r101, %r100, %r99, %p8;
	mov.b32 	%r102, 0;
	mov.b64 	%fd1256, {%r102, %r101};
$L__BB0_3:
	add.f64 	%fd248, %fd4, 0d4000000000000000;
	{
	.reg .b32 %temp; 
	mov.b64 	{%temp, %r103}, %fd248;
	}
	and.b32  	%r5, %r103, 2146435072;
	setp.ne.s32 	%p9, %r5, 2146435072;
	@%p9 bra 	$L__BB0_8;
	setp.num.f64 	%p10, %fd4, %fd4;
	@%p10 bra 	$L__BB0_6;
	mov.f64 	%fd249, 0d4000000000000000;
	add.rn.f64 	%fd1256, %fd4, %fd249;
	bra.uni 	$L__BB0_8;
$L__BB0_6:
	setp.neu.f64 	%p11, %fd5, 0d7FF0000000000000;
	@%p11 bra 	$L__BB0_8;
	setp.lt.s32 	%p12, %r2, 0;
	setp.eq.s32 	%p13, %r4, 1062207488;
	setp.lt.s32 	%p14, %r98, 0;
	selp.b32 	%r105, 0, 2146435072, %p14;
	and.b32  	%r106, %r98, 2147483647;
	setp.ne.s32 	%p15, %r106, 1071644672;
	or.b32  	%r107, %r105, -2147483648;
	selp.b32 	%r108, %r107, %r105, %p15;
	selp.b32 	%r109, %r108, %r105, %p13;
	selp.b32 	%r110, %r109, %r105, %p12;
	mov.b32 	%r111, 0;
	mov.b64 	%fd1256, {%r111, %r110};
$L__BB0_8:
	setp.eq.f64 	%p16, %fd4, 0d3FF0000000000000;
	mul.f64 	%fd250, %fd1256, 0d3FE0000000000000;
	selp.f64 	%fd251, 0d3FE0000000000000, %fd250, %p16;
	sub.f64 	%fd12, %fd2, %fd251;
	fma.rn.f64 	%fd252, %fd12, 0d3FF71547652B82FE, 0d4338000000000000;
	{
	.reg .b32 %temp; 
	mov.b64 	{%r6, %temp}, %fd252;
	}
	mov.f64 	%fd253, 0dC338000000000000;
	add.rn.f64 	%fd254, %fd252, %fd253;
	fma.rn.f64 	%fd255, %fd254, 0dBFE62E42FEFA39EF, %fd12;
	fma.rn.f64 	%fd256, %fd254, 0dBC7ABC9E3B39803F, %fd255;
	fma.rn.f64 	%fd257, %fd256, 0d3E5ADE1569CE2BDF, 0d3E928AF3FCA213EA;
	fma.rn.f64 	%fd258, %fd257, %fd256, 0d3EC71DEE62401315;
	fma.rn.f64 	%fd259, %fd258, %fd256, 0d3EFA01997C89EB71;
	fma.rn.f64 	%fd260, %fd259, %fd256, 0d3F2A01A014761F65;
	fma.rn.f64 	%fd261, %fd260, %fd256, 0d3F56C16C1852B7AF;
	fma.rn.f64 	%fd262, %fd261, %fd256, 0d3F81111111122322;
	fma.rn.f64 	%fd263, %fd262, %fd256, 0d3FA55555555502A1;
	fma.rn.f64 	%fd264, %fd263, %fd256, 0d3FC5555555555511;
	fma.rn.f64 	%fd265, %fd264, %fd256, 0d3FE000000000000B;
	fma.rn.f64 	%fd266, %fd265, %fd256, 0d3FF0000000000000;
	fma.rn.f64 	%fd267, %fd266, %fd256, 0d3FF0000000000000;
	{
	.reg .b32 %temp; 
	mov.b64 	{%r7, %temp}, %fd267;
	}
	{
	.reg .b32 %temp; 
	mov.b64 	{%temp, %r8}, %fd267;
	}
	shl.b32 	%r112, %r6, 20;
	add.s32 	%r113, %r112, %r8;
	mov.b64 	%fd1257, {%r7, %r113};
	{
	.reg .b32 %temp; 
	mov.b64 	{%temp, %r114}, %fd12;
	}
	mov.b32 	%f17, %r114;
	abs.f32 	%f1, %f17;
	setp.lt.f32 	%p17, %f1, 0f4086232B;
	@%p17 bra 	$L__BB0_11;
	setp.lt.f64 	%p18, %fd12, 0d0000000000000000;
	add.f64 	%fd268, %fd12, 0d7FF0000000000000;
	selp.f64 	%fd1257, 0d0000000000000000, %fd268, %p18;
	setp.geu.f32 	%p19, %f1, 0f40874800;
	@%p19 bra 	$L__BB0_11;
	shr.u32 	%r115, %r6, 31;
	add.s32 	%r116, %r6, %r115;
	shr.s32 	%r117, %r116, 1;
	shl.b32 	%r118, %r117, 20;
	add.s32 	%r119, %r8, %r118;
	mov.b64 	%fd269, {%r7, %r119};
	sub.s32 	%r120, %r6, %r117;
	shl.b32 	%r121, %r120, 20;
	add.s32 	%r122, %r121, 1072693248;
	mov.b32 	%r123, 0;
	mov.b64 	%fd270, {%r123, %r122};
	mul.f64 	%fd1257, %fd270, %fd269;
$L__BB0_11:
	setp.eq.s32 	%p20, %r4, 1062207488;
	neg.f64 	%fd271, %fd238;
	mul.f64 	%fd17, %fd239, %fd271;
	sub.f64 	%fd272, %fd3, %fd235;
	div.rn.f64 	%fd18, %fd272, %fd1296;
	{
	.reg .b32 %temp; 
	mov.b64 	{%temp, %r9}, %fd18;
	}
	abs.f64 	%fd19, %fd18;
	{ // callseq 1, 0
	.param .b64 param0;
	st.param.f64 	[param0], %fd19;
	.param .b64 param1;
	st.param.f64 	[param1], 0d4000000000000000;
	.param .b64 retval0;
	call.uni (retval0), 
	__internal_accurate_pow, 
	(
	param0, 
	param1
	);
	ld.param.f64 	%fd273, [retval0];
	} // callseq 1
	setp.lt.s32 	%p21, %r9, 0;
	neg.f64 	%fd275, %fd273;
	selp.f64 	%fd276, %fd275, %fd273, %p20;
	selp.f64 	%fd20, %fd276, %fd273, %p21;
	setp.neu.f64 	%p22, %fd18, 0d0000000000000000;
	mov.f64 	%fd1259, %fd20;
	@%p22 bra 	$L__BB0_13;
	setp.eq.s32 	%p23, %r4, 1062207488;
	selp.b32 	%r125, %r9, 0, %p23;
	setp.lt.s32 	%p24, %r98, 0;
	or.b32  	%r126, %r125, 2146435072;
	selp.b32 	%r127, %r126, %r125, %p24;
	mov.b32 	%r128, 0;
	mov.b64 	%fd1259, {%r128, %r127};
$L__BB0_13:
	add.f64 	%fd277, %fd18, 0d4000000000000000;
	{
	.reg .b32 %temp; 
	mov.b64 	{%temp, %r129}, %fd277;
	}
	and.b32  	%r10, %r129, 2146435072;
	setp.ne.s32 	%p25, %r10, 2146435072;
	@%p25 bra 	$L__BB0_18;
	setp.num.f64 	%p26, %fd18, %fd18;
	@%p26 bra 	$L__BB0_16;
	mov.f64 	%fd278, 0d4000000000000000;
	add.rn.f64 	%fd1259, %fd18, %fd278;
	bra.uni 	$L__BB0_18;
$L__BB0_16:
	setp.neu.f64 	%p27, %fd19, 0d7FF0000000000000;
	@%p27 bra 	$L__BB0_18;
	setp.lt.s32 	%p28, %r9, 0;
	setp.eq.s32 	%p29, %r4, 1062207488;
	setp.lt.s32 	%p30, %r98, 0;
	selp.b32 	%r131, 0, 2146435072, %p30;
	and.b32  	%r132, %r98, 2147483647;
	setp.ne.s32 	%p31, %r132, 1071644672;
	or.b32  	%r133, %r131, -2147483648;
	selp.b32 	%r134, %r133, %r131, %p31;
	selp.b32 	%r135, %r134, %r131, %p29;
	selp.b32 	%r136, %r135, %r131, %p28;
	mov.b32 	%r137, 0;
	mov.b64 	%fd1259, {%r137, %r136};
$L__BB0_18:
	setp.eq.f64 	%p32, %fd18, 0d3FF0000000000000;
	mul.f64 	%fd279, %fd1259, 0d3FE0000000000000;
	selp.f64 	%fd280, 0d3FE0000000000000, %fd279, %p32;
	sub.f64 	%fd26, %fd17, %fd280;
	fma.rn.f64 	%fd281, %fd26, 0d3FF71547652B82FE, 0d4338000000000000;
	{
	.reg .b32 %temp; 
	mov.b64 	{%r11, %temp}, %fd281;
	}
	mov.f64 	%fd282, 0dC338000000000000;
	add.rn.f64 	%fd283, %fd281, %fd282;
	fma.rn.f64 	%fd284, %fd283, 0dBFE62E42FEFA39EF, %fd26;
	fma.rn.f64 	%fd285, %fd283, 0dBC7ABC9E3B39803F, %fd284;
	fma.rn.f64 	%fd286, %fd285, 0d3E5ADE1569CE2BDF, 0d3E928AF3FCA213EA;
	fma.rn.f64 	%fd287, %fd286, %fd285, 0d3EC71DEE62401315;
	fma.rn.f64 	%fd288, %fd287, %fd285, 0d3EFA01997C89EB71;
	fma.rn.f64 	%fd289, %fd288, %fd285, 0d3F2A01A014761F65;
	fma.rn.f64 	%fd290, %fd289, %fd285, 0d3F56C16C1852B7AF;
	fma.rn.f64 	%fd291, %fd290, %fd285, 0d3F81111111122322;
	fma.rn.f64 	%fd292, %fd291, %fd285, 0d3FA55555555502A1;
	fma.rn.f64 	%fd293, %fd292, %fd285, 0d3FC5555555555511;
	fma.rn.f64 	%fd294, %fd293, %fd285, 0d3FE000000000000B;
	fma.rn.f64 	%fd295, %fd294, %fd285, 0d3FF0000000000000;
	fma.rn.f64 	%fd296, %fd295, %fd285, 0d3FF0000000000000;
	{
	.reg .b32 %temp; 
	mov.b64 	{%r12, %temp}, %fd296;
	}
	{
	.reg .b32 %temp; 
	mov.b64 	{%temp, %r13}, %fd296;
	}
	shl.b32 	%r138, %r11, 20;
	add.s32 	%r139, %r138, %r13;
	mov.b64 	%fd1260, {%r12, %r139};
	{
	.reg .b32 %temp; 
	mov.b64 	{%temp, %r140}, %fd26;
	}
	mov.b32 	%f18, %r140;
	abs.f32 	%f2, %f18;
	setp.lt.f32 	%p33, %f2, 0f4086232B;
	@%p33 bra 	$L__BB0_21;
	setp.lt.f64 	%p34, %fd26, 0d0000000000000000;
	add.f64 	%fd297, %fd26, 0d7FF0000000000000;
	selp.f64 	%fd1260, 0d0000000000000000, %fd297, %p34;
	setp.geu.f32 	%p35, %f2, 0f40874800;
	@%p35 bra 	$L__BB0_21;
	shr.u32 	%r141, %r11, 31;
	add.s32 	%r142, %r11, %r141;
	shr.s32 	%r143, %r142, 1;
	shl.b32 	%r144, %r143, 20;
	add.s32 	%r145, %r13, %r144;
	mov.b64 	%fd298, {%r12, %r145};
	sub.s32 	%r146, %r11, %r143;
	shl.b32 	%r147, %r146, 20;
	add.s32 	%r148, %r147, 1072693248;
	mov.b32 	%r149, 0;
	mov.b64 	%fd299, {%r149, %r148};
	mul.f64 	%fd1260, %fd299, %fd298;
$L__BB0_21:
	setp.eq.f64 	%p36, %fd18, 0d3FF0000000000000;
	setp.eq.s32 	%p37, %r10, 2146435072;
	setp.eq.f64 	%p38, %fd18, 0d0000000000000000;
	setp.lt.s32 	%p39, %r9, 0;
	setp.eq.f64 	%p40, %fd4, 0d3FF0000000000000;
	setp.eq.s32 	%p41, %r5, 2146435072;
	setp.eq.f64 	%p42, %fd4, 0d0000000000000000;
	setp.lt.s32 	%p43, %r2, 0;
	setp.eq.s32 	%p44, %r4, 1062207488;
	div.rn.f64 	%fd302, %fd237, %fd1;
	mul.f64 	%fd303, %fd302, %fd1260;
	div.rn.f64 	%fd304, %fd238, %fd1;
	fma.rn.f64 	%fd31, %fd304, %fd1257, %fd303;
	add.f64 	%fd32, %fd239, %fd239;
	mul.f64 	%fd33, %fd237, %fd238;
	setp.lt.s32 	%p45, %r98, 0;
	selp.b32 	%r14, 0, 2146435072, %p45;
	and.b32  	%r150, %r98, 2147483647;
	setp.ne.s32 	%p46, %r150, 1071644672;
	and.pred  	%p1, %p44, %p46;
	or.b32  	%r15, %r14, -2147483648;
	fma.rn.f64 	%fd305, %fd2, 0d3FF71547652B82FE, 0d4338000000000000;
	{
	.reg .b32 %temp; 
	mov.b64 	{%r151, %temp}, %fd305;
	}
	mov.f64 	%fd306, 0dC338000000000000;
	add.rn.f64 	%fd307, %fd305, %fd306;
	fma.rn.f64 	%fd308, %fd307, 0dBFE62E42FEFA39EF, %fd2;
	fma.rn.f64 	%fd309, %fd307, 0dBC7ABC9E3B39803F, %fd308;
	fma.rn.f64 	%fd310, %fd309, 0d3E5ADE1569CE2BDF, 0d3E928AF3FCA213EA;
	fma.rn.f64 	%fd311, %fd310, %fd309, 0d3EC71DEE62401315;
	fma.rn.f64 	%fd312, %fd311, %fd309, 0d3EFA01997C89EB71;
	fma.rn.f64 	%fd313, %fd312, %fd309, 0d3F2A01A014761F65;
	fma.rn.f64 	%fd314, %fd313, %fd309, 0d3F56C16C1852B7AF;
	fma.rn.f64 	%fd315, %fd314, %fd309, 0d3F81111111122322;
	fma.rn.f64 	%fd316, %fd315, %fd309, 0d3FA55555555502A1;
	fma.rn.f64 	%fd317, %fd316, %fd309, 0d3FC5555555555511;
	fma.rn.f64 	%fd318, %fd317, %fd309, 0d3FE000000000000B;
	fma.rn.f64 	%fd319, %fd318, %fd309, 0d3FF0000000000000;
	fma.rn.f64 	%fd320, %fd319, %fd309, 0d3FF0000000000000;
	{
	.reg .b32 %temp; 
	mov.b64 	{%r152, %temp}, %fd320;
	}
	{
	.reg .b32 %temp; 
	mov.b64 	{%temp, %r153}, %fd320;
	}
	shl.b32 	%r154, %r151, 20;
	add.s32 	%r155, %r154, %r153;
	mov.b64 	%fd321, {%r152, %r155};
	{
	.reg .b32 %temp; 
	mov.b64 	{%temp, %r156}, %fd2;
	}
	mov.b32 	%f19, %r156;
	abs.f32 	%f20, %f19;
	setp.lt.f32 	%p48, %f20, 0f4086232B;
	setp.lt.f64 	%p49, %fd2, 0d0000000000000000;
	add.f64 	%fd322, %fd2, 0d7FF0000000000000;
	selp.f64 	%fd323, 0d0000000000000000, %fd322, %p49;
	setp.geu.f32 	%p50, %f20, 0f40874800;
	shr.u32 	%r157, %r151, 31;
	add.s32 	%r158, %r151, %r157;
	shr.s32 	%r159, %r158, 1;
	shl.b32 	%r160, %r159, 20;
	add.s32 	%r161, %r153, %r160;
	mov.b64 	%fd324, {%r152, %r161};
	sub.s32 	%r162, %r151, %r159;
	shl.b32 	%r163, %r162, 20;
	add.s32 	%r164, %r163, 1072693248;
	mov.b32 	%r165, 0;
	mov.b64 	%fd325, {%r165, %r164};
	mul.f64 	%fd326, %fd325, %fd324;
	mul.f64 	%fd327, %fd238, %fd239;
	fma.rn.f64 	%fd328, %fd327, 0d3FE0000000000000, 0d3FF0000000000000;
	selp.b32 	%r166, %r2, 0, %p44;
	or.b32  	%r167, %r166, 2146435072;
	selp.b32 	%r168, %r167, %r166, %p45;
	mov.b64 	%fd329, {%r165, %r168};
	setp.nan.f64 	%p51, %fd4, %fd4;
	setp.neu.f64 	%p52, %fd5, 0d7FF0000000000000;
	selp.b32 	%r169, %r15, %r14, %p1;
	selp.b32 	%r170, %r169, %r14, %p43;
	mov.b64 	%fd330, {%r165, %r170};
	mov.f64 	%fd331, 0d4000000000000000;
	add.rn.f64 	%fd332, %fd4, %fd331;
	fma.rn.f64 	%fd333, %fd17, 0d3FF71547652B82FE, 0d4338000000000000;
	{
	.reg .b32 %temp; 
	mov.b64 	{%r171, %temp}, %fd333;
	}
	add.rn.f64 	%fd334, %fd333, %fd306;
	fma.rn.f64 	%fd335, %fd334, 0dBFE62E42FEFA39EF, %fd17;
	fma.rn.f64 	%fd336, %fd334, 0dBC7ABC9E3B39803F, %fd335;
	fma.rn.f64 	%fd337, %fd336, 0d3E5ADE1569CE2BDF, 0d3E928AF3FCA213EA;
	fma.rn.f64 	%fd338, %fd337, %fd336, 0d3EC71DEE62401315;
	fma.rn.f64 	%fd339, %fd338, %fd336, 0d3EFA01997C89EB71;
	fma.rn.f64 	%fd340, %fd339, %fd336, 0d3F2A01A014761F65;
	fma.rn.f64 	%fd341, %fd340, %fd336, 0d3F56C16C1852B7AF;
	fma.rn.f64 	%fd342, %fd341, %fd336, 0d3F81111111122322;
	fma.rn.f64 	%fd343, %fd342, %fd336, 0d3FA55555555502A1;
	fma.rn.f64 	%fd344, %fd343, %fd336, 0d3FC5555555555511;
	fma.rn.f64 	%fd345, %fd344, %fd336, 0d3FE000000000000B;
	fma.rn.f64 	%fd346, %fd345, %fd336, 0d3FF0000000000000;
	fma.rn.f64 	%fd347, %fd346, %fd336, 0d3FF0000000000000;
	{
	.reg .b32 %temp; 
	mov.b64 	{%r172, %temp}, %fd347;
	}
	{
	.reg .b32 %temp; 
	mov.b64 	{%temp, %r173}, %fd347;
	}
	shl.b32 	%r174, %r171, 20;
	add.s32 	%r175, %r174, %r173;
	mov.b64 	%fd348, {%r172, %r175};
	{
	.reg .b32 %temp; 
	mov.b64 	{%temp, %r176}, %fd17;
	}
	mov.b32 	%f21, %r176;
	abs.f32 	%f22, %f21;
	setp.lt.f32 	%p53, %f22, 0f4086232B;
	setp.lt.f64 	%p54, %fd17, 0d0000000000000000;
	add.f64 	%fd349, %fd17, 0d7FF0000000000000;
	selp.f64 	%fd350, 0d0000000000000000, %fd349, %p54;
	setp.geu.f32 	%p55, %f22, 0f40874800;
	shr.u32 	%r177, %r171, 31;
	add.s32 	%r178, %r171, %r177;
	shr.s32 	%r179, %r178, 1;
	shl.b32 	%r180, %r179, 20;
	add.s32 	%r181, %r173, %r180;
	mov.b64 	%fd351, {%r172, %r181};
	sub.s32 	%r182, %r171, %r179;
	shl.b32 	%r183, %r182, 20;
	add.s32 	%r184, %r183, 1072693248;
	mov.b64 	%fd352, {%r165, %r184};
	mul.f64 	%fd353, %fd352, %fd351;
	mul.f64 	%fd354, %fd237, %fd239;
	fma.rn.f64 	%fd355, %fd354, 0d3FE0000000000000, 0d3FF0000000000000;
	selp.b32 	%r185, %r9, 0, %p44;
	or.b32  	%r186, %r185, 2146435072;
	selp.b32 	%r187, %r186, %r185, %p45;
	mov.b64 	%fd356, {%r165, %r187};
	setp.nan.f64 	%p56, %fd18, %fd18;
	setp.neu.f64 	%p57, %fd19, 0d7FF0000000000000;
	selp.b32 	%r188, %r169, %r14, %p39;
	mov.b64 	%fd357, {%r165, %r188};
	add.rn.f64 	%fd358, %fd18, %fd331;
	mov.f64 	%fd359, 0d3FF8000000000000;
	{
	.reg .b32 %temp; 
	mov.b64 	{%temp, %r16}, %fd359;
	}
	and.b32  	%r17, %r16, 2146435072;
	setp.eq.s32 	%p58, %r17, 1073741824;
	setp.lt.s32 	%p59, %r16, 0;
	selp.b32 	%r18, 0, 2146435072, %p59;
	and.b32  	%r189, %r16, 2147483647;
	setp.ne.s32 	%p60, %r189, 1071644672;
	and.pred  	%p2, %p58, %p60;
	selp.f64 	%fd360, %fd323, %fd326, %p50;
	selp.f64 	%fd361, %fd321, %fd360, %p48;
	mul.f64 	%fd34, %fd328, %fd361;
	selp.f64 	%fd362, %fd329, %fd6, %p42;
	selp.f64 	%fd363, %fd332, %fd362, %p51;
	selp.f64 	%fd364, %fd363, %fd330, %p52;
	selp.f64 	%fd365, %fd364, %fd362, %p41;
	mul.f64 	%fd366, %fd365, 0dBFE0000000000000;
	selp.f64 	%fd367, 0dBFE0000000000000, %fd366, %p40;
	fma.rn.f64 	%fd368, %fd367, 0d3FF71547652B82FE, 0d4338000000000000;
	{
	.reg .b32 %temp; 
	mov.b64 	{%r190, %temp}, %fd368;
	}
	add.rn.f64 	%fd369, %fd368, %fd306;
	fma.rn.f64 	%fd370, %fd369, 0dBFE62E42FEFA39EF, %fd367;
	fma.rn.f64 	%fd371, %fd369, 0dBC7ABC9E3B39803F, %fd370;
	fma.rn.f64 	%fd372, %fd371, 0d3E5ADE1569CE2BDF, 0d3E928AF3FCA213EA;
	fma.rn.f64 	%fd373, %fd372, %fd371, 0d3EC71DEE62401315;
	fma.rn.f64 	%fd374, %fd373, %fd371, 0d3EFA01997C89EB71;
	fma.rn.f64 	%fd375, %fd374, %fd371, 0d3F2A01A014761F65;
	fma.rn.f64 	%fd376, %fd375, %fd371, 0d3F56C16C1852B7AF;
	fma.rn.f64 	%fd377, %fd376, %fd371, 0d3F81111111122322;
	fma.rn.f64 	%fd378, %fd377, %fd371, 0d3FA55555555502A1;
	fma.rn.f64 	%fd379, %fd378, %fd371, 0d3FC5555555555511;
	fma.rn.f64 	%fd380, %fd379, %fd371, 0d3FE000000000000B;
	fma.rn.f64 	%fd381, %fd380, %fd371, 0d3FF0000000000000;
	fma.rn.f64 	%fd382, %fd381, %fd371, 0d3FF0000000000000;
	{
	.reg .b32 %temp; 
	mov.b64 	{%r191, %temp}, %fd382;
	}
	{
	.reg .b32 %temp; 
	mov.b64 	{%temp, %r192}, %fd382;
	}
	shl.b32 	%r193, %r190, 20;
	add.s32 	%r194, %r193, %r192;
	mov.b64 	%fd35, {%r191, %r194};
	{
	.reg .b32 %temp; 
	mov.b64 	{%temp, %r195}, %fd367;
	}
	mov.b32 	%f23, %r195;
	abs.f32 	%f3, %f23;
	setp.lt.f64 	%p61, %fd367, 0d0000000000000000;
	add.f64 	%fd383, %fd367, 0d7FF0000000000000;
	selp.f64 	%fd36, 0d0000000000000000, %fd383, %p61;
	shr.u32 	%r196, %r190, 31;
	add.s32 	%r197, %r190, %r196;
	shr.s32 	%r198, %r197, 1;
	shl.b32 	%r199, %r198, 20;
	add.s32 	%r200, %r192, %r199;
	mov.b64 	%fd384, {%r191, %r200};
	sub.s32 	%r201, %r190, %r198;
	shl.b32 	%r202, %r201, 20;
	add.s32 	%r203, %r202, 1072693248;
	mov.b64 	%fd385, {%r165, %r203};
	mul.f64 	%fd37, %fd385, %fd384;
	selp.f64 	%fd386, %fd350, %fd353, %p55;
	selp.f64 	%fd387, %fd348, %fd386, %p53;
	mul.f64 	%fd38, %fd355, %fd387;
	selp.f64 	%fd388, %fd356, %fd20, %p38;
	selp.f64 	%fd389, %fd358, %fd388, %p56;
	selp.f64 	%fd390, %fd389, %fd357, %p57;
	selp.f64 	%fd391, %fd390, %fd388, %p37;
	mul.f64 	%fd392, %fd391, 0dBFE0000000000000;
	selp.f64 	%fd393, 0dBFE0000000000000, %fd392, %p36;
	fma.rn.f64 	%fd394, %fd393, 0d3FF71547652B82FE, 0d4338000000000000;
	{
	.reg .b32 %temp; 
	mov.b64 	{%r204, %temp}, %fd394;
	}
	add.rn.f64 	%fd395, %fd394, %fd306;
	fma.rn.f64 	%fd396, %fd395, 0dBFE62E42FEFA39EF, %fd393;
	fma.rn.f64 	%fd397, %fd395, 0dBC7ABC9E3B39803F, %fd396;
	fma.rn.f64 	%fd398, %fd397, 0d3E5ADE1569CE2BDF, 0d3E928AF3FCA213EA;
	fma.rn.f64 	%fd399, %fd398, %fd397, 0d3EC71DEE62401315;
	fma.rn.f64 	%fd400, %fd399, %fd397, 0d3EFA01997C89EB71;
	fma.rn.f64 	%fd401, %fd400, %fd397, 0d3F2A01A014761F65;
	fma.rn.f64 	%fd402, %fd401, %fd397, 0d3F56C16C1852B7AF;
	fma.rn.f64 	%fd403, %fd402, %fd397, 0d3F81111111122322;
	fma.rn.f64 	%fd404, %fd403, %fd397, 0d3FA55555555502A1;
	fma.rn.f64 	%fd405, %fd404, %fd397, 0d3FC5555555555511;
	fma.rn.f64 	%fd406, %fd405, %fd397, 0d3FE000000000000B;
	fma.rn.f64 	%fd407, %fd406, %fd397, 0d3FF0000000000000;
	fma.rn.f64 	%fd408, %fd407, %fd397, 0d3FF0000000000000;
	{
	.reg .b32 %temp; 
	mov.b64 	{%r205, %temp}, %fd408;
	}
	{
	.reg .b32 %temp; 
	mov.b64 	{%temp, %r206}, %fd408;
	}
	shl.b32 	%r207, %r204, 20;
	add.s32 	%r208, %r207, %r206;
	mov.b64 	%fd39, {%r205, %r208};
	{
	.reg .b32 %temp; 
	mov.b64 	{%temp, %r209}, %fd393;
	}
	mov.b32 	%f24, %r209;
	abs.f32 	%f4, %f24;
	setp.lt.f64 	%p62, %fd393, 0d0000000000000000;
	add.f64 	%fd409, %fd393, 0d7FF0000000000000;
	selp.f64 	%fd40, 0d0000000000000000, %fd409, %p62;
	shr.u32 	%r210, %r204, 31;
	add.s32 	%r211, %r204, %r210;
	shr.s32 	%r212, %r211, 1;
	shl.b32 	%r213, %r212, 20;
	add.s32 	%r214, %r206, %r213;
	mov.b64 	%fd410, {%r205, %r214};
	sub.s32 	%r215, %r204, %r212;
	shl.b32 	%r216, %r215, 20;
	add.s32 	%r217, %r216, 1072693248;
	mov.b64 	%fd411, {%r165, %r217};
	mul.f64 	%fd41, %fd411, %fd410;
	mov.f64 	%fd1262, 0d0000000000000000;
	mov.f64 	%fd1261, 0d3FF0000000000000;
	mov.u64 	%rd13, xgk;
	ld.const.f64 	%fd819, [wg];
	ld.const.f64 	%fd822, [wgk];
	ld.const.f64 	%fd824, [wgk+8];
	ld.const.f64 	%fd827, [wg+8];
	ld.const.f64 	%fd830, [wgk+16];
	ld.const.f64 	%fd832, [wgk+24];
	ld.const.f64 	%fd835, [wg+16];
	ld.const.f64 	%fd838, [wgk+32];
	ld.const.f64 	%fd840, [wgk+40];
	ld.const.f64 	%fd843, [wg+24];
	ld.const.f64 	%fd846, [wgk+48];
	ld.const.f64 	%fd848, [wgk+56];
	ld.const.f64 	%fd851, [wg+32];
	ld.const.f64 	%fd853, [wgk+64];
	ld.const.f64 	%fd855, [wgk+72];
	ld.const.f64 	%fd1058, [wgk+80];
	mov.f64 	%fd1263, %fd1262;
$L__BB0_22:
	add.f64 	%fd412, %fd1262, %fd1261;
	mul.f64 	%fd45, %fd412, 0d3FE0000000000000;
	sub.f64 	%fd46, %fd1261, %fd1262;
	mul.f64 	%fd47, %fd46, 0d3FE0000000000000;
	mov.b32 	%r448, 0;
	mov.b64 	%rd21, 0;
$L__BB0_23:
	add.s64 	%rd14, %rd13, %rd21;
	ld.const.f64 	%fd413, [%rd14];
	mul.f64 	%fd48, %fd47, %fd413;
	add.f64 	%fd49, %fd45, %fd48;
	setp.neu.f64 	%p63, %fd49, 0d0000000000000000;
	@%p63 bra 	$L__BB0_25;
	setp.geu.f32 	%p91, %f4, 0f40874800;
	setp.lt.f32 	%p92, %f4, 0f4086232B;
	selp.f64 	%fd614, %fd40, %fd41, %p91;
	selp.f64 	%fd615, %fd39, %fd614, %p92;
	mul.f64 	%fd1271, %fd38, %fd615;
	bra.uni 	$L__BB0_51;
$L__BB0_25:
	setp.neu.f64 	%p64, %fd49, 0d3FF0000000000000;
	@%p64 bra 	$L__BB0_27;
	setp.geu.f32 	%p89, %f3, 0f40874800;
	setp.lt.f32 	%p90, %f3, 0f4086232B;
	selp.f64 	%fd612, %fd36, %fd37, %p89;
	selp.f64 	%fd613, %fd35, %fd612, %p90;
	mul.f64 	%fd1271, %fd34, %fd613;
	bra.uni 	$L__BB0_51;
$L__BB0_27:
	mul.f64 	%fd414, %fd33, %fd49;
	mov.f64 	%fd415, 0d3FF0000000000000;
	sub.f64 	%fd52, %fd415, %fd49;
	mul.f64 	%fd416, %fd414, %fd52;
	sqrt.rn.f64 	%fd417, %fd416;
	mul.f64 	%fd53, %fd32, %fd417;
	mul.f64 	%fd418, %fd238, %fd52;
	fma.rn.f64 	%fd419, %fd237, %fd49, %fd418;
	neg.f64 	%fd420, %fd419;
	mul.f64 	%fd54, %fd239, %fd420;
	fma.rn.f64 	%fd421, %fd54, 0d3FF71547652B82FE, 0d4338000000000000;
	{
	.reg .b32 %temp; 
	mov.b64 	{%r20, %temp}, %fd421;
	}
	mov.f64 	%fd422, 0dC338000000000000;
	add.rn.f64 	%fd423, %fd421, %fd422;
	fma.rn.f64 	%fd424, %fd423, 0dBFE62E42FEFA39EF, %fd54;
	fma.rn.f64 	%fd425, %fd423, 0dBC7ABC9E3B39803F, %fd424;
	fma.rn.f64 	%fd426, %fd425, 0d3E5ADE1569CE2BDF, 0d3E928AF3FCA213EA;
	fma.rn.f64 	%fd427, %fd426, %fd425, 0d3EC71DEE62401315;
	fma.rn.f64 	%fd428, %fd427, %fd425, 0d3EFA01997C89EB71;
	fma.rn.f64 	%fd429, %fd428, %fd425, 0d3F2A01A014761F65;
	fma.rn.f64 	%fd430, %fd429, %fd425, 0d3F56C16C1852B7AF;
	fma.rn.f64 	%fd431, %fd430, %fd425, 0d3F81111111122322;
	fma.rn.f64 	%fd432, %fd431, %fd425, 0d3FA55555555502A1;
	fma.rn.f64 	%fd433, %fd432, %fd425, 0d3FC5555555555511;
	fma.rn.f64 	%fd434, %fd433, %fd425, 0d3FE000000000000B;
	fma.rn.f64 	%fd435, %fd434, %fd425, 0d3FF0000000000000;
	fma.rn.f64 	%fd436, %fd435, %fd425, 0d3FF0000000000000;
	{
	.reg .b32 %temp; 
	mov.b64 	{%r21, %temp}, %fd436;
	}
	{
	.reg .b32 %temp; 
	mov.b64 	{%temp, %r22}, %fd436;
	}
	shl.b32 	%r219, %r20, 20;
	add.s32 	%r220, %r219, %r22;
	mov.b64 	%fd1264, {%r21, %r220};
	{
	.reg .b32 %temp; 
	mov.b64 	{%temp, %r221}, %fd54;
	}
	mov.b32 	%f25, %r221;
	abs.f32 	%f5, %f25;
	setp.lt.f32 	%p65, %f5, 0f4086232B;
	@%p65 bra 	$L__BB0_30;
	setp.lt.f64 	%p66, %fd54, 0d0000000000000000;
	add.f64 	%fd437, %fd54, 0d7FF0000000000000;
	selp.f64 	%fd1264, 0d0000000000000000, %fd437, %p66;
	setp.geu.f32 	%p67, %f5, 0f40874800;
	@%p67 bra 	$L__BB0_30;
	shr.u32 	%r222, %r20, 31;
	add.s32 	%r223, %r20, %r222;
	shr.s32 	%r224, %r223, 1;
	shl.b32 	%r225, %r224, 20;
	add.s32 	%r226, %r22, %r225;
	mov.b64 	%fd438, {%r21, %r226};
	sub.s32 	%r227, %r20, %r224;
	shl.b32 	%r228, %r227, 20;
	add.s32 	%r229, %r228, 1072693248;
	mov.b32 	%r230, 0;
	mov.b64 	%fd439, {%r230, %r229};
	mul.f64 	%fd1264, %fd439, %fd438;
$L__BB0_30:
	setp.lt.s32 	%p68, %r98, 0;
	setp.eq.s32 	%p69, %r4, 1062207488;
	mul.f64 	%fd440, %fd235, %fd52;
	fma.rn.f64 	%fd441, %fd234, %fd49, %fd440;
	sub.f64 	%fd442, %fd3, %fd441;
	div.rn.f64 	%fd59, %fd442, %fd1296;
	{
	.reg .b32 %temp; 
	mov.b64 	{%temp, %r23}, %fd59;
	}
	abs.f64 	%fd60, %fd59;
	{ // callseq 2, 0
	.param .b64 param0;
	st.param.f64 	[param0], %fd60;
	.param .b64 param1;
	st.param.f64 	[param1], 0d4000000000000000;
	.param .b64 retval0;
	call.uni (retval0), 
	__internal_accurate_pow, 
	(
	param0, 
	param1
	);
	ld.param.f64 	%fd443, [retval0];
	} // callseq 2
	setp.lt.s32 	%p71, %r23, 0;
	neg.f64 	%fd445, %fd443;
	selp.f64 	%fd446, %fd445, %fd443, %p69;
	selp.f64 	%fd447, %fd446, %fd443, %p71;
	setp.eq.f64 	%p72, %fd59, 0d0000000000000000;
	selp.b32 	%r231, %r23, 0, %p69;
	or.b32  	%r232, %r231, 2146435072;
	selp.b32 	%r233, %r232, %r231, %p68;
	mov.b32 	%r234, 0;
	mov.b64 	%fd448, {%r234, %r233};
	selp.f64 	%fd1265, %fd448, %fd447, %p72;
	add.f64 	%fd449, %fd59, 0d4000000000000000;
	{
	.reg .b32 %temp; 
	mov.b64 	{%temp, %r235}, %fd449;
	}
	and.b32  	%r236, %r235, 2146435072;
	setp.ne.s32 	%p73, %r236, 2146435072;
	@%p73 bra 	$L__BB0_35;
	setp.num.f64 	%p74, %fd59, %fd59;
	@%p74 bra 	$L__BB0_33;
	mov.f64 	%fd450, 0d4000000000000000;
	add.rn.f64 	%fd1265, %fd59, %fd450;
	bra.uni 	$L__BB0_35;
$L__BB0_33:
	setp.neu.f64 	%p75, %fd60, 0d7FF0000000000000;
	@%p75 bra 	$L__BB0_35;
	selp.b32 	%r238, %r169, %r14, %p71;
	mov.b32 	%r239, 0;
	mov.b64 	%fd1265, {%r239, %r238};
$L__BB0_35:
	setp.eq.f64 	%p77, %fd59, 0d3FF0000000000000;
	mul.f64 	%fd451, %fd1265, 0dBFE0000000000000;
	selp.f64 	%fd65, 0dBFE0000000000000, %fd451, %p77;
	fma.rn.f64 	%fd452, %fd65, 0d3FF71547652B82FE, 0d4338000000000000;
	{
	.reg .b32 %temp; 
	mov.b64 	{%r24, %temp}, %fd452;
	}
	mov.f64 	%fd453, 0dC338000000000000;
	add.rn.f64 	%fd454, %fd452, %fd453;
	fma.rn.f64 	%fd455, %fd454, 0dBFE62E42FEFA39EF, %fd65;
	fma.rn.f64 	%fd456, %fd454, 0dBC7ABC9E3B39803F, %fd455;
	fma.rn.f64 	%fd457, %fd456, 0d3E5ADE1569CE2BDF, 0d3E928AF3FCA213EA;
	fma.rn.f64 	%fd458, %fd457, %fd456, 0d3EC71DEE62401315;
	fma.rn.f64 	%fd459, %fd458, %fd456, 0d3EFA01997C89EB71;
	fma.rn.f64 	%fd460, %fd459, %fd456, 0d3F2A01A014761F65;
	fma.rn.f64 	%fd461, %fd460, %fd456, 0d3F56C16C1852B7AF;
	fma.rn.f64 	%fd462, %fd461, %fd456, 0d3F81111111122322;
	fma.rn.f64 	%fd463, %fd462, %fd456, 0d3FA55555555502A1;
	fma.rn.f64 	%fd464, %fd463, %fd456, 0d3FC5555555555511;
	fma.rn.f64 	%fd465, %fd464, %fd456, 0d3FE000000000000B;
	fma.rn.f64 	%fd466, %fd465, %fd456, 0d3FF0000000000000;
	fma.rn.f64 	%fd467, %fd466, %fd456, 0d3FF0000000000000;
	{
	.reg .b32 %temp; 
	mov.b64 	{%r25, %temp}, %fd467;
	}
	{
	.reg .b32 %temp; 
	mov.b64 	{%temp, %r26}, %fd467;
	}
	shl.b32 	%r240, %r24, 20;
	add.s32 	%r241, %r240, %r26;
	mov.b64 	%fd1266, {%r25, %r241};
	{
	.reg .b32 %temp; 
	mov.b64 	{%temp, %r242}, %fd65;
	}
	mov.b32 	%f26, %r242;
	abs.f32 	%f6, %f26;
	setp.lt.f32 	%p78, %f6, 0f4086232B;
	@%p78 bra 	$L__BB0_38;
	setp.lt.f64 	%p79, %fd65, 0d0000000000000000;
	add.f64 	%fd468, %fd65, 0d7FF0000000000000;
	selp.f64 	%fd1266, 0d0000000000000000, %fd468, %p79;
	setp.geu.f32 	%p80, %f6, 0f40874800;
	@%p80 bra 	$L__BB0_38;
	shr.u32 	%r243, %r24, 31;
	add.s32 	%r244, %r24, %r243;
	shr.s32 	%r245, %r244, 1;
	shl.b32 	%r246, %r245, 20;
	add.s32 	%r247, %r26, %r246;
	mov.b64 	%fd469, {%r25, %r247};
	sub.s32 	%r248, %r24, %r245;
	shl.b32 	%r249, %r248, 20;
	add.s32 	%r250, %r249, 1072693248;
	mov.b32 	%r251, 0;
	mov.b64 	%fd470, {%r251, %r250};
	mul.f64 	%fd1266, %fd470, %fd469;
$L__BB0_38:
	mul.f64 	%fd70, %fd1264, %fd1266;
	abs.f64 	%fd71, %fd53;
	{
	.reg .b32 %temp; 
	mov.b64 	{%temp, %r27}, %fd71;
	}
	add.s32 	%r252, %r27, -1076238844;
	setp.gt.u32 	%p81, %r252, 127526403;
	@%p81 bra 	$L__BB0_43;
	mul.f64 	%fd72, %fd71, 0d3FE0000000000000;
	fma.rn.f64 	%fd488, %fd72, 0d3FF71547652B82FE, 0d4338000000000000;
	{
	.reg .b32 %temp; 
	mov.b64 	{%r28, %temp}, %fd488;
	}
	mov.f64 	%fd489, 0dC338000000000000;
	add.rn.f64 	%fd490, %fd488, %fd489;
	fma.rn.f64 	%fd491, %fd490, 0dBFE62E42FEFA39EF, %fd72;
	fma.rn.f64 	%fd492, %fd490, 0dBC7ABC9E3B39803F, %fd491;
	fma.rn.f64 	%fd493, %fd492, 0d3E5ADE1569CE2BDF, 0d3E928AF3FCA213EA;
	fma.rn.f64 	%fd494, %fd493, %fd492, 0d3EC71DEE62401315;
	fma.rn.f64 	%fd495, %fd494, %fd492, 0d3EFA01997C89EB71;
	fma.rn.f64 	%fd496, %fd495, %fd492, 0d3F2A01A014761F65;
	fma.rn.f64 	%fd497, %fd496, %fd492, 0d3F56C16C1852B7AF;
	fma.rn.f64 	%fd498, %fd497, %fd492, 0d3F81111111122322;
	fma.rn.f64 	%fd499, %fd498, %fd492, 0d3FA55555555502A1;
	fma.rn.f64 	%fd500, %fd499, %fd492, 0d3FC5555555555511;
	fma.rn.f64 	%fd501, %fd500, %fd492, 0d3FE000000000000B;
	fma.rn.f64 	%fd502, %fd501, %fd492, 0d3FF0000000000000;
	fma.rn.f64 	%fd503, %fd502, %fd492, 0d3FF0000000000000;
	{
	.reg .b32 %temp; 
	mov.b64 	{%r29, %temp}, %fd503;
	}
	{
	.reg .b32 %temp; 
	mov.b64 	{%temp, %r30}, %fd503;
	}
	shl.b32 	%r253, %r28, 20;
	add.s32 	%r254, %r253, %r30;
	mov.b64 	%fd1267, {%r29, %r254};
	{
	.reg .b32 %temp; 
	mov.b64 	{%temp, %r255}, %fd72;
	}
	mov.b32 	%f27, %r255;
	abs.f32 	%f7, %f27;
	setp.lt.f32 	%p82, %f7, 0f4086232B;
	@%p82 bra 	$L__BB0_42;
	setp.lt.f64 	%p83, %fd72, 0d0000000000000000;
	add.f64 	%fd504, %fd72, 0d7FF0000000000000;
	selp.f64 	%fd1267, 0d0000000000000000, %fd504, %p83;
	setp.geu.f32 	%p84, %f7, 0f40874800;
	@%p84 bra 	$L__BB0_42;
	shr.u32 	%r256, %r28, 31;
	add.s32 	%r257, %r28, %r256;
	shr.s32 	%r258, %r257, 1;
	shl.b32 	%r259, %r258, 20;
	add.s32 	%r260, %r30, %r259;
	mov.b64 	%fd505, {%r29, %r260};
	sub.s32 	%r261, %r28, %r258;
	shl.b32 	%r262, %r261, 20;
	add.s32 	%r263, %r262, 1072693248;
	mov.b32 	%r264, 0;
	mov.b64 	%fd506, {%r264, %r263};
	mul.f64 	%fd1267, %fd506, %fd505;
$L__BB0_42:
	rcp.approx.ftz.f64 	%fd507, %fd71;
	neg.f64 	%fd508, %fd71;
	fma.rn.f64 	%fd509, %fd508, %fd507, 0d3FF0000000000000;
	fma.rn.f64 	%fd510, %fd509, %fd509, %fd509;
	fma.rn.f64 	%fd511, %fd510, %fd507, %fd507;
	rsqrt.approx.ftz.f64 	%fd512, %fd71;
	mul.rn.f64 	%fd513, %fd512, %fd512;
	neg.f64 	%fd514, %fd513;
	fma.rn.f64 	%fd515, %fd71, %fd514, 0d3FF0000000000000;
	mul.rn.f64 	%fd516, %fd515, %fd512;
	fma.rn.f64 	%fd517, %fd515, 0d3FD8000000000000, 0d3FE0000000000000;
	fma.rn.f64 	%fd518, %fd517, %fd516, %fd512;
	fma.rn.f64 	%fd519, %fd511, 0d41F2F851FC237B1D, 0d41FFEFDD4FF37461;
	fma.rn.f64 	%fd520, %fd519, %fd511, 0dC1FA8A1907F57F70;
	fma.rn.f64 	%fd521, %fd520, %fd511, 0d41E10B6852851C22;
	fma.rn.f64 	%fd522, %fd521, %fd511, 0dC1B925FC57CCB350;
	fma.rn.f64 	%fd523, %fd522, %fd511, 0d41885261A7176974;
	fma.rn.f64 	%fd524, %fd523, %fd511, 0dC1506BFA24BE44DB;
	fma.rn.f64 	%fd525, %fd524, %fd511, 0d411003CC0DA58B08;
	fma.rn.f64 	%fd526, %fd525, %fd511, 0dC0C6E73AA6A2C47A;
	fma.rn.f64 	%fd527, %fd526, %fd511, 0d40785E17BC10541A;
	fma.rn.f64 	%fd528, %fd527, %fd511, 0dC0216C6690365068;
	fma.rn.f64 	%fd529, %fd528, %fd511, 0d3FD934E08086004C;
	fma.rn.f64 	%fd530, %fd529, %fd511, 0d3FB6AA7C7D428943;
	fma.rn.f64 	%fd531, %fd530, %fd511, 0d3FA6EAC2735A091E;
	fma.rn.f64 	%fd532, %fd531, %fd511, 0d3F9DEBAA90561E71;
	fma.rn.f64 	%fd533, %fd532, %fd511, 0d3F9CB94DDFD23F70;
	fma.rn.f64 	%fd534, %fd533, %fd511, 0d3FA9884533D30179;
	fma.rn.f64 	%fd535, %fd534, %fd511, 0d3FD9884533D43657;
	mul.f64 	%fd536, %fd518, %fd535;
	mul.f64 	%fd537, %fd536, %fd1267;
	mul.f64 	%fd1268, %fd1267, %fd537;
	bra.uni 	$L__BB0_44;
$L__BB0_43:
	mul.f64 	%fd471, %fd53, %fd53;
	fma.rn.f64 	%fd472, %fd471, 0d37D4D7F592957DA6, 0d3858C41D50AB516F;
	fma.rn.f64 	%fd473, %fd472, %fd471, 0d39095DDA3F2C417B;
	fma.rn.f64 	%fd474, %fd473, %fd471, 0d39A367189A01363E;
	fma.rn.f64 	%fd475, %fd474, %fd471, 0d3A3E90745678B866;
	fma.rn.f64 	%fd476, %fd475, %fd471, 0d3AD416D14FA3A4BD;
	fma.rn.f64 	%fd477, %fd476, %fd471, 0d3B669D021FDE720E;
	fma.rn.f64 	%fd478, %fd477, %fd471, 0d3BF5601014E95430;
	fma.rn.f64 	%fd479, %fd478, %fd471, 0d3C80B313C0325230;
	fma.rn.f64 	%fd480, %fd479, %fd471, 0d3D0522A42FFEF890;
	fma.rn.f64 	%fd481, %fd480, %fd471, 0d3D8522A440809476;
	fma.rn.f64 	%fd482, %fd481, %fd471, 0d3E002E85C07BA843;
	fma.rn.f64 	%fd483, %fd482, %fd471, 0d3E723456789B9DE8;
	fma.rn.f64 	%fd484, %fd483, %fd471, 0d3EDC71C71C71B63C;
	fma.rn.f64 	%fd485, %fd484, %fd471, 0d3F3C71C71C71C7C2;
	fma.rn.f64 	%fd486, %fd485, %fd471, 0d3F8FFFFFFFFFFFFB;
	fma.rn.f64 	%fd487, %fd486, %fd471, 0d3FD0000000000000;
	fma.rn.f64 	%fd1268, %fd487, %fd471, 0d3FF0000000000000;
$L__BB0_44:
	mul.f64 	%fd538, %fd237, %fd52;
	fma.rn.f64 	%fd80, %fd238, %fd49, %fd538;
	add.s32 	%r265, %r27, -1076232192;
	setp.gt.u32 	%p85, %r265, 127533055;
	@%p85 bra 	$L__BB0_49;
	mul.f64 	%fd81, %fd71, 0d3FE0000000000000;
	fma.rn.f64 	%fd557, %fd81, 0d3FF71547652B82FE, 0d4338000000000000;
	{
	.reg .b32 %temp; 
	mov.b64 	{%r31, %temp}, %fd557;
	}
	mov.f64 	%fd558, 0dC338000000000000;
	add.rn.f64 	%fd559, %fd557, %fd558;
	fma.rn.f64 	%fd560, %fd559, 0dBFE62E42FEFA39EF, %fd81;
	fma.rn.f64 	%fd561, %fd559, 0dBC7ABC9E3B39803F, %fd560;
	fma.rn.f64 	%fd562, %fd561, 0d3E5ADE1569CE2BDF, 0d3E928AF3FCA213EA;
	fma.rn.f64 	%fd563, %fd562, %fd561, 0d3EC71DEE62401315;
	fma.rn.f64 	%fd564, %fd563, %fd561, 0d3EFA01997C89EB71;
	fma.rn.f64 	%fd565, %fd564, %fd561, 0d3F2A01A014761F65;
	fma.rn.f64 	%fd566, %fd565, %fd561, 0d3F56C16C1852B7AF;
	fma.rn.f64 	%fd567, %fd566, %fd561, 0d3F81111111122322;
	fma.rn.f64 	%fd568, %fd567, %fd561, 0d3FA55555555502A1;
	fma.rn.f64 	%fd569, %fd568, %fd561, 0d3FC5555555555511;
	fma.rn.f64 	%fd570, %fd569, %fd561, 0d3FE000000000000B;
	fma.rn.f64 	%fd571, %fd570, %fd561, 0d3FF0000000000000;
	fma.rn.f64 	%fd572, %fd571, %fd561, 0d3FF0000000000000;
	{
	.reg .b32 %temp; 
	mov.b64 	{%r32, %temp}, %fd572;
	}
	{
	.reg .b32 %temp; 
	mov.b64 	{%temp, %r33}, %fd572;
	}
	shl.b32 	%r266, %r31, 20;
	add.s32 	%r267, %r266, %r33;
	mov.b64 	%fd1269, {%r32, %r267};
	{
	.reg .b32 %temp; 
	mov.b64 	{%temp, %r268}, %fd81;
	}
	mov.b32 	%f28, %r268;
	abs.f32 	%f8, %f28;
	setp.lt.f32 	%p86, %f8, 0f4086232B;
	@%p86 bra 	$L__BB0_48;
	setp.lt.f64 	%p87, %fd81, 0d0000000000000000;
	add.f64 	%fd573, %fd81, 0d7FF0000000000000;
	selp.f64 	%fd1269, 0d0000000000000000, %fd573, %p87;
	setp.geu.f32 	%p88, %f8, 0f40874800;
	@%p88 bra 	$L__BB0_48;
	shr.u32 	%r269, %r31, 31;
	add.s32 	%r270, %r31, %r269;
	shr.s32 	%r271, %r270, 1;
	shl.b32 	%r272, %r271, 20;
	add.s32 	%r273, %r33, %r272;
	mov.b64 	%fd574, {%r32, %r273};
	sub.s32 	%r274, %r31, %r271;
	shl.b32 	%r275, %r274, 20;
	add.s32 	%r276, %r275, 1072693248;
	mov.b32 	%r277, 0;
	mov.b64 	%fd575, {%r277, %r276};
	mul.f64 	%fd1269, %fd575, %fd574;
$L__BB0_48:
	rcp.approx.ftz.f64 	%fd576, %fd71;
	neg.f64 	%fd577, %fd71;
	fma.rn.f64 	%fd578, %fd577, %fd576, 0d3FF0000000000000;
	fma.rn.f64 	%fd579, %fd578, %fd578, %fd578;
	fma.rn.f64 	%fd580, %fd579, %fd576, %fd576;
	rsqrt.approx.ftz.f64 	%fd581, %fd71;
	mul.rn.f64 	%fd582, %fd581, %fd581;
	neg.f64 	%fd583, %fd582;
	fma.rn.f64 	%fd584, %fd71, %fd583, 0d3FF0000000000000;
	mul.rn.f64 	%fd585, %fd584, %fd581;
	fma.rn.f64 	%fd586, %fd584, 0d3FD8000000000000, 0d3FE0000000000000;
	fma.rn.f64 	%fd587, %fd586, %fd585, %fd581;
	fma.rn.f64 	%fd588, %fd580, 0d41D8729DA7E5A092, 0dC20A9923A6810426;
	fma.rn.f64 	%fd589, %fd588, %fd580, 0d42015D3DB3C5FFE0;
	fma.rn.f64 	%fd590, %fd589, %fd580, 0dC1E4D2D89A3913C1;
	fma.rn.f64 	%fd591, %fd590, %fd580, 0d41BDCDFF9B080398;
	fma.rn.f64 	%fd592, %fd591, %fd580, 0dC18C5F2E01FB2FF9;
	fma.rn.f64 	%fd593, %fd592, %fd580, 0d4152FCFB5FD54150;
	fma.rn.f64 	%fd594, %fd593, %fd580, 0dC1126D4CD831FC06;
	fma.rn.f64 	%fd595, %fd594, %fd580, 0d40CA49ABC2CAD407;
	fma.rn.f64 	%fd596, %fd595, %fd580, 0dC07BF09A8D0B4BCF;
	fma.rn.f64 	%fd597, %fd596, %fd580, 0d4023F8F8F6F26890;
	fma.rn.f64 	%fd598, %fd597, %fd580, 0dBFDD6E31961ECE73;
	fma.rn.f64 	%fd599, %fd598, %fd580, 0dBFBBBDC121C5123B;
	fma.rn.f64 	%fd600, %fd599, %fd580, 0dBFAD76AACF55FC53;
	fma.rn.f64 	%fd601, %fd600, %fd580, 0dBFA4F1C4FF86494B;
	fma.rn.f64 	%fd602, %fd601, %fd580, 0dBFA7EFC0E3C7167E;
	fma.rn.f64 	%fd603, %fd602, %fd580, 0dBFC32633E6DECF48;
	fma.rn.f64 	%fd604, %fd603, %fd580, 0d3FD9884533D43649;
	mul.rn.f64 	%fd605, %fd604, %fd587;
	mul.rn.f64 	%fd606, %fd605, %fd1269;
	mul.rn.f64 	%fd607, %fd606, %fd1269;
	copysign.f64 	%fd1270, %fd53, %fd607;
	bra.uni 	$L__BB0_50;
$L__BB0_49:
	mul.rn.f64 	%fd539, %fd53, %fd53;
	fma.rn.f64 	%fd540, %fd539, 0d38268D52E367973F, 0d38A76B71C28918B0;
	fma.rn.f64 	%fd541, %fd540, %fd539, 0d3958082FE6606ACB;
	fma.rn.f64 	%fd542, %fd541, %fd539, 0d39F0EC04908E2753;
	fma.rn.f64 	%fd543, %fd542, %fd539, 0d3A88D983808A730D;
	fma.rn.f64 	%fd544, %fd543, %fd539, 0d3B1E21624AF0555A;
	fma.rn.f64 	%fd545, %fd544, %fd539, 0d3BAF18024073231E;
	fma.rn.f64 	%fd546, %fd545, %fd539, 0d3C3AB810D07C53A4;
	fma.rn.f64 	%fd547, %fd546, %fd539, 0d3CC2C97677FAB629;
	fma.rn.f64 	%fd548, %fd547, %fd539, 0d3D4522A42918D8A1;
	fma.rn.f64 	%fd549, %fd548, %fd539, 0d3DC27E4FB8F617FC;
	fma.rn.f64 	%fd550, %fd549, %fd539, 0d3E3845C8A0ABD799;
	fma.rn.f64 	%fd551, %fd550, %fd539, 0d3EA6C16C16C369A2;
	fma.rn.f64 	%fd552, %fd551, %fd539, 0d3F0C71C71C71A4B2;
	fma.rn.f64 	%fd553, %fd552, %fd539, 0d3F65555555555681;
	fma.rn.f64 	%fd554, %fd553, %fd539, 0d3FAFFFFFFFFFFFF1;
	mul.rn.f64 	%fd555, %fd554, %fd539;
	mul.f64 	%fd556, %fd53, 0d3FE0000000000000;
	fma.rn.f64 	%fd1270, %fd53, %fd555, %fd556;
$L__BB0_50:
	mul.f64 	%fd608, %fd239, %fd80;
	mul.f64 	%fd609, %fd608, %fd1270;
	div.rn.f64 	%fd610, %fd609, %fd53;
	add.f64 	%fd611, %fd1268, %fd610;
	mul.f64 	%fd1271, %fd70, %fd611;
$L__BB0_51:
	add.s64 	%rd15, %rd1, %rd21;
	st.local.f64 	[%rd15], %fd1271;
	sub.f64 	%fd91, %fd45, %fd48;
	setp.neu.f64 	%p93, %fd91, 0d0000000000000000;
	@%p93 bra 	$L__BB0_53;
	setp.geu.f32 	%p121, %f4, 0f40874800;
	setp.lt.f32 	%p122, %f4, 0f4086232B;
	selp.f64 	%fd816, %fd40, %fd41, %p121;
	selp.f64 	%fd817, %fd39, %fd816, %p122;
	mul.f64 	%fd1279, %fd38, %fd817;
	bra.uni 	$L__BB0_79;
$L__BB0_53:
	setp.neu.f64 	%p94, %fd91, 0d3FF0000000000000;
	@%p94 bra 	$L__BB0_55;
	setp.geu.f32 	%p119, %f3, 0f40874800;
	setp.lt.f32 	%p120, %f3, 0f4086232B;
	selp.f64 	%fd814, %fd36, %fd37, %p119;
	selp.f64 	%fd815, %fd35, %fd814, %p120;
	mul.f64 	%fd1279, %fd34, %fd815;
	bra.uni 	$L__BB0_79;
$L__BB0_55:
	mul.f64 	%fd616, %fd33, %fd91;
	mov.f64 	%fd617, 0d3FF0000000000000;
	sub.f64 	%fd94, %fd617, %fd91;
	mul.f64 	%fd618, %fd616, %fd94;
	sqrt.rn.f64 	%fd619, %fd618;
	mul.f64 	%fd95, %fd32, %fd619;
	mul.f64 	%fd620, %fd238, %fd94;
	fma.rn.f64 	%fd621, %fd237, %fd91, %fd620;
	neg.f64 	%fd622, %fd621;
	mul.f64 	%fd96, %fd239, %fd622;
	fma.rn.f64 	%fd623, %fd96, 0d3FF71547652B82FE, 0d4338000000000000;
	{
	.reg .b32 %temp; 
	mov.b64 	{%r34, %temp}, %fd623;
	}
	mov.f64 	%fd624, 0dC338000000000000;
	add.rn.f64 	%fd625, %fd623, %fd624;
	fma.rn.f64 	%fd626, %fd625, 0dBFE62E42FEFA39EF, %fd96;
	fma.rn.f64 	%fd627, %fd625, 0dBC7ABC9E3B39803F, %fd626;
	fma.rn.f64 	%fd628, %fd627, 0d3E5ADE1569CE2BDF, 0d3E928AF3FCA213EA;
	fma.rn.f64 	%fd629, %fd628, %fd627, 0d3EC71DEE62401315;
	fma.rn.f64 	%fd630, %fd629, %fd627, 0d3EFA01997C89EB71;
	fma.rn.f64 	%fd631, %fd630, %fd627, 0d3F2A01A014761F65;
	fma.rn.f64 	%fd632, %fd631, %fd627, 0d3F56C16C1852B7AF;
	fma.rn.f64 	%fd633, %fd632, %fd627, 0d3F81111111122322;
	fma.rn.f64 	%fd634, %fd633, %fd627, 0d3FA55555555502A1;
	fma.rn.f64 	%fd635, %fd634, %fd627, 0d3FC5555555555511;
	fma.rn.f64 	%fd636, %fd635, %fd627, 0d3FE000000000000B;
	fma.rn.f64 	%fd637, %fd636, %fd627, 0d3FF0000000000000;
	fma.rn.f64 	%fd638, %fd637, %fd627, 0d3FF0000000000000;
	{
	.reg .b32 %temp; 
	mov.b64 	{%r35, %temp}, %fd638;
	}
	{
	.reg .b32 %temp; 
	mov.b64 	{%temp, %r36}, %fd638;
	}
	shl.b32 	%r278, %r34, 20;
	add.s32 	%r279, %r278, %r36;
	mov.b64 	%fd1272, {%r35, %r279};
	{
	.reg .b32 %temp; 
	mov.b64 	{%temp, %r280}, %fd96;
	}
	mov.b32 	%f29, %r280;
	abs.f32 	%f9, %f29;
	setp.lt.f32 	%p95, %f9, 0f4086232B;
	@%p95 bra 	$L__BB0_58;
	setp.lt.f64 	%p96, %fd96, 0d0000000000000000;
	add.f64 	%fd639, %fd96, 0d7FF0000000000000;
	selp.f64 	%fd1272, 0d0000000000000000, %fd639, %p96;
	setp.geu.f32 	%p97, %f9, 0f40874800;
	@%p97 bra 	$L__BB0_58;
	shr.u32 	%r281, %r34, 31;
	add.s32 	%r282, %r34, %r281;
	shr.s32 	%r283, %r282, 1;
	shl.b32 	%r284, %r283, 20;
	add.s32 	%r285, %r36, %r284;
	mov.b64 	%fd640, {%r35, %r285};
	sub.s32 	%r286, %r34, %r283;
	shl.b32 	%r287, %r286, 20;
	add.s32 	%r288, %r287, 1072693248;
	mov.b32 	%r289, 0;
	mov.b64 	%fd641, {%r289, %r288};
	mul.f64 	%fd1272, %fd641, %fd640;
$L__BB0_58:
	setp.lt.s32 	%p98, %r98, 0;
	setp.eq.s32 	%p99, %r4, 1062207488;
	mul.f64 	%fd642, %fd235, %fd94;
	fma.rn.f64 	%fd643, %fd234, %fd91, %fd642;
	sub.f64 	%fd644, %fd3, %fd643;
	div.rn.f64 	%fd101, %fd644, %fd1296;
	{
	.reg .b32 %temp; 
	mov.b64 	{%temp, %r37}, %fd101;
	}
	abs.f64 	%fd102, %fd101;
	{ // callseq 3, 0
	.param .b64 param0;
	st.param.f64 	[param0], %fd102;
	.param .b64 param1;
	st.param.f64 	[param1], 0d4000000000000000;
	.param .b64 retval0;
	call.uni (retval0), 
	__internal_accurate_pow, 
	(
	param0, 
	param1
	);
	ld.param.f64 	%fd645, [retval0];
	} // callseq 3
	setp.lt.s32 	%p101, %r37, 0;
	neg.f64 	%fd647, %fd645;
	selp.f64 	%fd648, %fd647, %fd645, %p99;
	selp.f64 	%fd649, %fd648, %fd645, %p101;
	setp.eq.f64 	%p102, %fd101, 0d0000000000000000;
	selp.b32 	%r290, %r37, 0, %p99;
	or.b32  	%r291, %r290, 2146435072;
	selp.b32 	%r292, %r291, %r290, %p98;
	mov.b32 	%r293, 0;
	mov.b64 	%fd650, {%r293, %r292};
	selp.f64 	%fd1273, %fd650, %fd649, %p102;
	add.f64 	%fd651, %fd101, 0d4000000000000000;
	{
	.reg .b32 %temp; 
	mov.b64 	{%temp, %r294}, %fd651;
	}
	and.b32  	%r295, %r294, 2146435072;
	setp.ne.s32 	%p103, %r295, 2146435072;
	@%p103 bra 	$L__BB0_63;
	setp.num.f64 	%p104, %fd101, %fd101;
	@%p104 bra 	$L__BB0_61;
	mov.f64 	%fd652, 0d4000000000000000;
	add.rn.f64 	%fd1273, %fd101, %fd652;
	bra.uni 	$L__BB0_63;
$L__BB0_61:
	setp.neu.f64 	%p105, %fd102, 0d7FF0000000000000;
	@%p105 bra 	$L__BB0_63;
	selp.b32 	%r297, %r169, %r14, %p101;
	mov.b32 	%r298, 0;
	mov.b64 	%fd1273, {%r298, %r297};
$L__BB0_63:
	setp.eq.f64 	%p107, %fd101, 0d3FF0000000000000;
	mul.f64 	%fd653, %fd1273, 0dBFE0000000000000;
	selp.f64 	%fd107, 0dBFE0000000000000, %fd653, %p107;
	fma.rn.f64 	%fd654, %fd107, 0d3FF71547652B82FE, 0d4338000000000000;
	{
	.reg .b32 %temp; 
	mov.b64 	{%r38, %temp}, %fd654;
	}
	mov.f64 	%fd655, 0dC338000000000000;
	add.rn.f64 	%fd656, %fd654, %fd655;
	fma.rn.f64 	%fd657, %fd656, 0dBFE62E42FEFA39EF, %fd107;
	fma.rn.f64 	%fd658, %fd656, 0dBC7ABC9E3B39803F, %fd657;
	fma.rn.f64 	%fd659, %fd658, 0d3E5ADE1569CE2BDF, 0d3E928AF3FCA213EA;
	fma.rn.f64 	%fd660, %fd659, %fd658, 0d3EC71DEE62401315;
	fma.rn.f64 	%fd661, %fd660, %fd658, 0d3EFA01997C89EB71;
	fma.rn.f64 	%fd662, %fd661, %fd658, 0d3F2A01A014761F65;
	fma.rn.f64 	%fd663, %fd662, %fd658, 0d3F56C16C1852B7AF;
	fma.rn.f64 	%fd664, %fd663, %fd658, 0d3F81111111122322;
	fma.rn.f64 	%fd665, %fd664, %fd658, 0d3FA55555555502A1;
	fma.rn.f64 	%fd666, %fd665, %fd658, 0d3FC5555555555511;
	fma.rn.f64 	%fd667, %fd666, %fd658, 0d3FE000000000000B;
	fma.rn.f64 	%fd668, %fd667, %fd658, 0d3FF0000000000000;
	fma.rn.f64 	%fd669, %fd668, %fd658, 0d3FF0000000000000;
	{
	.reg .b32 %temp; 
	mov.b64 	{%r39, %temp}, %fd669;
	}
	{
	.reg .b32 %temp; 
	mov.b64 	{%temp, %r40}, %fd669;
	}
	shl.b32 	%r299, %r38, 20;
	add.s32 	%r300, %r299, %r40;
	mov.b64 	%fd1274, {%r39, %r300};
	{
	.reg .b32 %temp; 
	mov.b64 	{%temp, %r301}, %fd107;
	}
	mov.b32 	%f30, %r301;
	abs.f32 	%f10, %f30;
	setp.lt.f32 	%p108, %f10, 0f4086232B;
	@%p108 bra 	$L__BB0_66;
	setp.lt.f64 	%p109, %fd107, 0d0000000000000000;
	add.f64 	%fd670, %fd107, 0d7FF0000000000000;
	selp.f64 	%fd1274, 0d0000000000000000, %fd670, %p109;
	setp.geu.f32 	%p110, %f10, 0f40874800;
	@%p110 bra 	$L__BB0_66;
	shr.u32 	%r302, %r38, 31;
	add.s32 	%r303, %r38, %r302;
	shr.s32 	%r304, %r303, 1;
	shl.b32 	%r305, %r304, 20;
	add.s32 	%r306, %r40, %r305;
	mov.b64 	%fd671, {%r39, %r306};
	sub.s32 	%r307, %r38, %r304;
	shl.b32 	%r308, %r307, 20;
	add.s32 	%r309, %r308, 1072693248;
	mov.b32 	%r310, 0;
	mov.b64 	%fd672, {%r310, %r309};
	mul.f64 	%fd1274, %fd672, %fd671;
$L__BB0_66:
	mul.f64 	%fd112, %fd1272, %fd1274;
	abs.f64 	%fd113, %fd95;
	{
	.reg .b32 %temp; 
	mov.b64 	{%temp, %r41}, %fd113;
	}
	add.s32 	%r311, %r41, -1076238844;
	setp.gt.u32 	%p111, %r311, 127526403;
	@%p111 bra 	$L__BB0_71;
	mul.f64 	%fd114, %fd113, 0d3FE0000000000000;
	fma.rn.f64 	%fd690, %fd114, 0d3FF71547652B82FE, 0d4338000000000000;
	{
	.reg .b32 %temp; 
	mov.b64 	{%r42, %temp}, %fd690;
	}
	mov.f64 	%fd691, 0dC338000000000000;
	add.rn.f64 	%fd692, %fd690, %fd691;
	fma.rn.f64 	%fd693, %fd692, 0dBFE62E42FEFA39EF, %fd114;
	fma.rn.f64 	%fd694, %fd692, 0dBC7ABC9E3B39803F, %fd693;
	fma.rn.f64 	%fd695, %fd694, 0d3E5ADE1569CE2BDF, 0d3E928AF3FCA213EA;
	fma.rn.f64 	%fd696, %fd695, %fd694, 0d3EC71DEE62401315;
	fma.rn.f64 	%fd697, %fd696, %fd694, 0d3EFA01997C89EB71;
	fma.rn.f64 	%fd698, %fd697, %fd694, 0d3F2A01A014761F65;
	fma.rn.f64 	%fd699, %fd698, %fd694, 0d3F56C16C1852B7AF;
	fma.rn.f64 	%fd700, %fd699, %fd694, 0d3F81111111122322;
	fma.rn.f64 	%fd701, %fd700, %fd694, 0d3FA55555555502A1;
	fma.rn.f64 	%fd702, %fd701, %fd694, 0d3FC5555555555511;
	fma.rn.f64 	%fd703, %fd702, %fd694, 0d3FE000000000000B;
	fma.rn.f64 	%fd704, %fd703, %fd694, 0d3FF0000000000000;
	fma.rn.f64 	%fd705, %fd704, %fd694, 0d3FF0000000000000;
	{
	.reg .b32 %temp; 
	mov.b64 	{%r43, %temp}, %fd705;
	}
	{
	.reg .b32 %temp; 
	mov.b64 	{%temp, %r44}, %fd705;
	}
	shl.b32 	%r312, %r42, 20;
	add.s32 	%r313, %r312, %r44;
	mov.b64 	%fd1275, {%r43, %r313};
	{
	.reg .b32 %temp; 
	mov.b64 	{%temp, %r314}, %fd114;
	}
	mov.b32 	%f31, %r314;
	abs.f32 	%f11, %f31;
	setp.lt.f32 	%p112, %f11, 0f4086232B;
	@%p112 bra 	$L__BB0_70;
	setp.lt.f64 	%p113, %fd114, 0d0000000000000000;
	add.f64 	%fd706, %fd114, 0d7FF0000000000000;
	selp.f64 	%fd1275, 0d0000000000000000, %fd706, %p113;
	setp.geu.f32 	%p114, %f11, 0f40874800;
	@%p114 bra 	$L__BB0_70;
	shr.u32 	%r315, %r42, 31;
	add.s32 	%r316, %r42, %r315;
	shr.s32 	%r317, %r316, 1;
	shl.b32 	%r318, %r317, 20;
	add.s32 	%r319, %r44, %r318;
	mov.b64 	%fd707, {%r43, %r319};
	sub.s32 	%r320, %r42, %r317;
	shl.b32 	%r321, %r320, 20;
	add.s32 	%r322, %r321, 1072693248;
	mov.b32 	%r323, 0;
	mov.b64 	%fd708, {%r323, %r322};
	mul.f64 	%fd1275, %fd708, %fd707;
$L__BB0_70:
	rcp.approx.ftz.f64 	%fd709, %fd113;
	neg.f64 	%fd710, %fd113;
	fma.rn.f64 	%fd711, %fd710, %fd709, 0d3FF0000000000000;
	fma.rn.f64 	%fd712, %fd711, %fd711, %fd711;
	fma.rn.f64 	%fd713, %fd712, %fd709, %fd709;
	rsqrt.approx.ftz.f64 	%fd714, %fd113;
	mul.rn.f64 	%fd715, %fd714, %fd714;
	neg.f64 	%fd716, %fd715;
	fma.rn.f64 	%fd717, %fd113, %fd716, 0d3FF0000000000000;
	mul.rn.f64 	%fd718, %fd717, %fd714;
	fma.rn.f64 	%fd719, %fd717, 0d3FD8000000000000, 0d3FE0000000000000;
	fma.rn.f64 	%fd720, %fd719, %fd718, %fd714;
	fma.rn.f64 	%fd721, %fd713, 0d41F2F851FC237B1D, 0d41FFEFDD4FF37461;
	fma.rn.f64 	%fd722, %fd721, %fd713, 0dC1FA8A1907F57F70;
	fma.rn.f64 	%fd723, %fd722, %fd713, 0d41E10B6852851C22;
	fma.rn.f64 	%fd724, %fd723, %fd713, 0dC1B925FC57CCB350;
	fma.rn.f64 	%fd725, %fd724, %fd713, 0d41885261A7176974;
	fma.rn.f64 	%fd726, %fd725, %fd713, 0dC1506BFA24BE44DB;
	fma.rn.f64 	%fd727, %fd726, %fd713, 0d411003CC0DA58B08;
	fma.rn.f64 	%fd728, %fd727, %fd713, 0dC0C6E73AA6A2C47A;
	fma.rn.f64 	%fd729, %fd728, %fd713, 0d40785E17BC10541A;
	fma.rn.f64 	%fd730, %fd729, %fd713, 0dC0216C6690365068;
	fma.rn.f64 	%fd731, %fd730, %fd713, 0d3FD934E08086004C;
	fma.rn.f64 	%fd732, %fd731, %fd713, 0d3FB6AA7C7D428943;
	fma.rn.f64 	%fd733, %fd732, %fd713, 0d3FA6EAC2735A091E;
	fma.rn.f64 	%fd734, %fd733, %fd713, 0d3F9DEBAA90561E71;
	fma.rn.f64 	%fd735, %fd734, %fd713, 0d3F9CB94DDFD23F70;
	fma.rn.f64 	%fd736, %fd735, %fd713, 0d3FA9884533D30179;
	fma.rn.f64 	%fd737, %fd736, %fd713, 0d3FD9884533D43657;
	mul.f64 	%fd738, %fd720, %fd737;
	mul.f64 	%fd739, %fd738, %fd1275;
	mul.f64 	%fd1276, %fd1275, %fd739;
	bra.uni 	$L__BB0_72;
$L__BB0_71:
	mul.f64 	%fd673, %fd95, %fd95;
	fma.rn.f64 	%fd674, %fd673, 0d37D4D7F592957DA6, 0d3858C41D50AB516F;
	fma.rn.f64 	%fd675, %fd674, %fd673, 0d39095DDA3F2C417B;
	fma.rn.f64 	%fd676, %fd675, %fd673, 0d39A367189A01363E;
	fma.rn.f64 	%fd677, %fd676, %fd673, 0d3A3E90745678B866;
	fma.rn.f64 	%fd678, %fd677, %fd673, 0d3AD416D14FA3A4BD;
	fma.rn.f64 	%fd679, %fd678, %fd673, 0d3B669D021FDE720E;
	fma.rn.f64 	%fd680, %fd679, %fd673, 0d3BF5601014E95430;
	fma.rn.f64 	%fd681, %fd680, %fd673, 0d3C80B313C0325230;
	fma.rn.f64 	%fd682, %fd681, %fd673, 0d3D0522A42FFEF890;
	fma.rn.f64 	%fd683, %fd682, %fd673, 0d3D8522A440809476;
	fma.rn.f64 	%fd684, %fd683, %fd673, 0d3E002E85C07BA843;
	fma.rn.f64 	%fd685, %fd684, %fd673, 0d3E723456789B9DE8;
	fma.rn.f64 	%fd686, %fd685, %fd673, 0d3EDC71C71C71B63C;
	fma.rn.f64 	%fd687, %fd686, %fd673, 0d3F3C71C71C71C7C2;
	fma.rn.f64 	%fd688, %fd687, %fd673, 0d3F8FFFFFFFFFFFFB;
	fma.rn.f64 	%fd689, %fd688, %fd673, 0d3FD0000000000000;
	fma.rn.f64 	%fd1276, %fd689, %fd673, 0d3FF0000000000000;
$L__BB0_72:
	mul.f64 	%fd740, %fd237, %fd94;
	fma.rn.f64 	%fd122, %fd238, %fd91, %fd740;
	add.s32 	%r324, %r41, -1076232192;
	setp.gt.u32 	%p115, %r324, 127533055;
	@%p115 bra 	$L__BB0_77;
	mul.f64 	%fd123, %fd113, 0d3FE0000000000000;
	fma.rn.f64 	%fd759, %fd123, 0d3FF71547652B82FE, 0d4338000000000000;
	{
	.reg .b32 %temp; 
	mov.b64 	{%r45, %temp}, %fd759;
	}
	mov.f64 	%fd760, 0dC338000000000000;
	add.rn.f64 	%fd761, %fd759, %fd760;
	fma.rn.f64 	%fd762, %fd761, 0dBFE62E42FEFA39EF, %fd123;
	fma.rn.f64 	%fd763, %fd761, 0dBC7ABC9E3B39803F, %fd762;
	fma.rn.f64 	%fd764, %fd763, 0d3E5ADE1569CE2BDF, 0d3E928AF3FCA213EA;
	fma.rn.f64 	%fd765, %fd764, %fd763, 0d3EC71DEE62401315;
	fma.rn.f64 	%fd766, %fd765, %fd763, 0d3EFA01997C89EB71;
	fma.rn.f64 	%fd767, %fd766, %fd763, 0d3F2A01A014761F65;
	fma.rn.f64 	%fd768, %fd767, %fd763, 0d3F56C16C1852B7AF;
	fma.rn.f64 	%fd769, %fd768, %fd763, 0d3F81111111122322;
	fma.rn.f64 	%fd770, %fd769, %fd763, 0d3FA55555555502A1;
	fma.rn.f64 	%fd771, %fd770, %fd763, 0d3FC5555555555511;
	fma.rn.f64 	%fd772, %fd771, %fd763, 0d3FE000000000000B;
	fma.rn.f64 	%fd773, %fd772, %fd763, 0d3FF0000000000000;
	fma.rn.f64 	%fd774, %fd773, %fd763, 0d3FF0000000000000;
	{
	.reg .b32 %temp; 
	mov.b64 	{%r46, %temp}, %fd774;
	}
	{
	.reg .b32 %temp; 
	mov.b64 	{%temp, %r47}, %fd774;
	}
	shl.b32 	%r325, %r45, 20;
	add.s32 	%r326, %r325, %r47;
	mov.b64 	%fd1277, {%r46, %r326};
	{
	.reg .b32 %temp; 
	mov.b64 	{%temp, %r327}, %fd123;
	}
	mov.b32 	%f32, %r327;
	abs.f32 	%f12, %f32;
	setp.lt.f32 	%p116, %f12, 0f4086232B;
	@%p116 bra 	$L__BB0_76;
	setp.lt.f64 	%p117, %fd123, 0d0000000000000000;
	add.f64 	%fd775, %fd123, 0d7FF0000000000000;
	selp.f64 	%fd1277, 0d0000000000000000, %fd775, %p117;
	setp.geu.f32 	%p118, %f12, 0f40874800;
	@%p118 bra 	$L__BB0_76;
	shr.u32 	%r328, %r45, 31;
	add.s32 	%r329, %r45, %r328;
	shr.s32 	%r330, %r329, 1;
	shl.b32 	%r331, %r330, 20;
	add.s32 	%r332, %r47, %r331;
	mov.b64 	%fd776, {%r46, %r332};
	sub.s32 	%r333, %r45, %r330;
	shl.b32 	%r334, %r333, 20;
	add.s32 	%r335, %r334, 1072693248;
	mov.b32 	%r336, 0;
	mov.b64 	%fd777, {%r336, %r335};
	mul.f64 	%fd1277, %fd777, %fd776;
$L__BB0_76:
	rcp.approx.ftz.f64 	%fd778, %fd113;
	neg.f64 	%fd779, %fd113;
	fma.rn.f64 	%fd780, %fd779, %fd778, 0d3FF0000000000000;
	fma.rn.f64 	%fd781, %fd780, %fd780, %fd780;
	fma.rn.f64 	%fd782, %fd781, %fd778, %fd778;
	rsqrt.approx.ftz.f64 	%fd783, %fd113;
	mul.rn.f64 	%fd784, %fd783, %fd783;
	neg.f64 	%fd785, %fd784;
	fma.rn.f64 	%fd786, %fd113, %fd785, 0d3FF0000000000000;
	mul.rn.f64 	%fd787, %fd786, %fd783;
	fma.rn.f64 	%fd788, %fd786, 0d3FD8000000000000, 0d3FE0000000000000;
	fma.rn.f64 	%fd789, %fd788, %fd787, %fd783;
	fma.rn.f64 	%fd790, %fd782, 0d41D8729DA7E5A092, 0dC20A9923A6810426;
	fma.rn.f64 	%fd791, %fd790, %fd782, 0d42015D3DB3C5FFE0;
	fma.rn.f64 	%fd792, %fd791, %fd782, 0dC1E4D2D89A3913C1;
	fma.rn.f64 	%fd793, %fd792, %fd782, 0d41BDCDFF9B080398;
	fma.rn.f64 	%fd794, %fd793, %fd782, 0dC18C5F2E01FB2FF9;
	fma.rn.f64 	%fd795, %fd794, %fd782, 0d4152FCFB5FD54150;
	fma.rn.f64 	%fd796, %fd795, %fd782, 0dC1126D4CD831FC06;
	fma.rn.f64 	%fd797, %fd796, %fd782, 0d40CA49ABC2CAD407;
	fma.rn.f64 	%fd798, %fd797, %fd782, 0dC07BF09A8D0B4BCF;
	fma.rn.f64 	%fd799, %fd798, %fd782, 0d4023F8F8F6F26890;
	fma.rn.f64 	%fd800, %fd799, %fd782, 0dBFDD6E31961ECE73;
	fma.rn.f64 	%fd801, %fd800, %fd782, 0dBFBBBDC121C5123B;
	fma.rn.f64 	%fd802, %fd801, %fd782, 0dBFAD76AACF55FC53;
	fma.rn.f64 	%fd803, %fd802, %fd782, 0dBFA4F1C4FF86494B;
	fma.rn.f64 	%fd804, %fd803, %fd782, 0dBFA7EFC0E3C7167E;
	fma.rn.f64 	%fd805, %fd804, %fd782, 0dBFC32633E6DECF48;
	fma.rn.f64 	%fd806, %fd805, %fd782, 0d3FD9884533D43649;
	mul.rn.f64 	%fd807, %fd806, %fd789;
	mul.rn.f64 	%fd808, %fd807, %fd1277;
	mul.rn.f64 	%fd809, %fd808, %fd1277;
	copysign.f64 	%fd1278, %fd95, %fd809;
	bra.uni 	$L__BB0_78;
$L__BB0_77:
	mul.rn.f64 	%fd741, %fd95, %fd95;
	fma.rn.f64 	%fd742, %fd741, 0d38268D52E367973F, 0d38A76B71C28918B0;
	fma.rn.f64 	%fd743, %fd742, %fd741, 0d3958082FE6606ACB;
	fma.rn.f64 	%fd744, %fd743, %fd741, 0d39F0EC04908E2753;
	fma.rn.f64 	%fd745, %fd744, %fd741, 0d3A88D983808A730D;
	fma.rn.f64 	%fd746, %fd745, %fd741, 0d3B1E21624AF0555A;
	fma.rn.f64 	%fd747, %fd746, %fd741, 0d3BAF18024073231E;
	fma.rn.f64 	%fd748, %fd747, %fd741, 0d3C3AB810D07C53A4;
	fma.rn.f64 	%fd749, %fd748, %fd741, 0d3CC2C97677FAB629;
	fma.rn.f64 	%fd750, %fd749, %fd741, 0d3D4522A42918D8A1;
	fma.rn.f64 	%fd751, %fd750, %fd741, 0d3DC27E4FB8F617FC;
	fma.rn.f64 	%fd752, %fd751, %fd741, 0d3E3845C8A0ABD799;
	fma.rn.f64 	%fd753, %fd752, %fd741, 0d3EA6C16C16C369A2;
	fma.rn.f64 	%fd754, %fd753, %fd741, 0d3F0C71C71C71A4B2;
	fma.rn.f64 	%fd755, %fd754, %fd741, 0d3F65555555555681;
	fma.rn.f64 	%fd756, %fd755, %fd741, 0d3FAFFFFFFFFFFFF1;
	mul.rn.f64 	%fd757, %fd756, %fd741;
	mul.f64 	%fd758, %fd95, 0d3FE0000000000000;
	fma.rn.f64 	%fd1278, %fd95, %fd757, %fd758;
$L__BB0_78:
	mul.f64 	%fd810, %fd239, %fd122;
	mul.f64 	%fd811, %fd810, %fd1278;
	div.rn.f64 	%fd812, %fd811, %fd95;
	add.f64 	%fd813, %fd1276, %fd812;
	mul.f64 	%fd1279, %fd112, %fd813;
$L__BB0_79:
	add.s64 	%rd16, %rd2, %rd21;
	st.local.f64 	[%rd16], %fd1279;
	add.s32 	%r448, %r448, 1;
	add.s64 	%rd21, %rd21, 8;
	setp.ne.s32 	%p123, %r448, 10;
	@%p123 bra 	$L__BB0_23;
	ld.local.v2.f64 	{%fd133, %fd134}, [%rd1];
	ld.local.v2.f64 	{%fd135, %fd136}, [%rd2];
	add.f64 	%fd818, %fd134, %fd136;
	fma.rn.f64 	%fd820, %fd819, %fd818, 0d0000000000000000;
	add.f64 	%fd821, %fd133, %fd135;
	fma.rn.f64 	%fd823, %fd822, %fd821, 0d0000000000000000;
	fma.rn.f64 	%fd825, %fd824, %fd818, %fd823;
	ld.local.v2.f64 	{%fd137, %fd138}, [%rd1+16];
	ld.local.v2.f64 	{%fd139, %fd140}, [%rd2+16];
	add.f64 	%fd826, %fd138, %fd140;
	fma.rn.f64 	%fd828, %fd827, %fd826, %fd820;
	add.f64 	%fd829, %fd137, %fd139;
	fma.rn.f64 	%fd831, %fd830, %fd829, %fd825;
	fma.rn.f64 	%fd833, %fd832, %fd826, %fd831;
	ld.local.v2.f64 	{%fd141, %fd142}, [%rd1+32];
	ld.local.v2.f64 	{%fd143, %fd144}, [%rd2+32];
	add.f64 	%fd834, %fd142, %fd144;
	fma.rn.f64 	%fd836, %fd835, %fd834, %fd828;
	add.f64 	%fd837, %fd141, %fd143;
	fma.rn.f64 	%fd839, %fd838, %fd837, %fd833;
	fma.rn.f64 	%fd841, %fd840, %fd834, %fd839;
	ld.local.v2.f64 	{%fd145, %fd146}, [%rd1+48];
	ld.local.v2.f64 	{%fd147, %fd148}, [%rd2+48];
	add.f64 	%fd842, %fd146, %fd148;
	fma.rn.f64 	%fd844, %fd843, %fd842, %fd836;
	add.f64 	%fd845, %fd145, %fd147;
	fma.rn.f64 	%fd847, %fd846, %fd845, %fd841;
	fma.rn.f64 	%fd849, %fd848, %fd842, %fd847;
	ld.local.v2.f64 	{%fd149, %fd150}, [%rd1+64];
	ld.local.v2.f64 	{%fd151, %fd152}, [%rd2+64];
	add.f64 	%fd850, %fd150, %fd152;
	fma.rn.f64 	%fd153, %fd851, %fd850, %fd844;
	add.f64 	%fd852, %fd149, %fd151;
	fma.rn.f64 	%fd854, %fd853, %fd852, %fd849;
	fma.rn.f64 	%fd154, %fd855, %fd850, %fd854;
	setp.neu.f64 	%p124, %fd45, 0d0000000000000000;
	@%p124 bra 	$L__BB0_82;
	setp.geu.f32 	%p152, %f4, 0f40874800;
	setp.lt.f32 	%p153, %f4, 0f4086232B;
	selp.f64 	%fd1056, %fd40, %fd41, %p152;
	selp.f64 	%fd1057, %fd39, %fd1056, %p153;
	mul.f64 	%fd1287, %fd38, %fd1057;
	bra.uni 	$L__BB0_108;
$L__BB0_82:
	setp.neu.f64 	%p125, %fd45, 0d3FF0000000000000;
	@%p125 bra 	$L__BB0_84;
	setp.geu.f32 	%p150, %f3, 0f40874800;
	setp.lt.f32 	%p151, %f3, 0f4086232B;
	selp.f64 	%fd1054, %fd36, %fd37, %p150;
	selp.f64 	%fd1055, %fd35, %fd1054, %p151;
	mul.f64 	%fd1287, %fd34, %fd1055;
	bra.uni 	$L__BB0_108;
$L__BB0_84:
	mul.f64 	%fd856, %fd33, %fd45;
	mov.f64 	%fd857, 0d3FF0000000000000;
	sub.f64 	%fd157, %fd857, %fd45;
	mul.f64 	%fd858, %fd856, %fd157;
	sqrt.rn.f64 	%fd859, %fd858;
	mul.f64 	%fd158, %fd32, %fd859;
	mul.f64 	%fd860, %fd238, %fd157;
	fma.rn.f64 	%fd861, %fd237, %fd45, %fd860;
	neg.f64 	%fd862, %fd861;
	mul.f64 	%fd159, %fd239, %fd862;
	fma.rn.f64 	%fd863, %fd159, 0d3FF71547652B82FE, 0d4338000000000000;
	{
	.reg .b32 %temp; 
	mov.b64 	{%r49, %temp}, %fd863;
	}
	mov.f64 	%fd864, 0dC338000000000000;
	add.rn.f64 	%fd865, %fd863, %fd864;
	fma.rn.f64 	%fd866, %fd865, 0dBFE62E42FEFA39EF, %fd159;
	fma.rn.f64 	%fd867, %fd865, 0dBC7ABC9E3B39803F, %fd866;
	fma.rn.f64 	%fd868, %fd867, 0d3E5ADE1569CE2BDF, 0d3E928AF3FCA213EA;
	fma.rn.f64 	%fd869, %fd868, %fd867, 0d3EC71DEE62401315;
	fma.rn.f64 	%fd870, %fd869, %fd867, 0d3EFA01997C89EB71;
	fma.rn.f64 	%fd871, %fd870, %fd867, 0d3F2A01A014761F65;
	fma.rn.f64 	%fd872, %fd871, %fd867, 0d3F56C16C1852B7AF;
	fma.rn.f64 	%fd873, %fd872, %fd867, 0d3F81111111122322;
	fma.rn.f64 	%fd874, %fd873, %fd867, 0d3FA55555555502A1;
	fma.rn.f64 	%fd875, %fd874, %fd867, 0d3FC5555555555511;
	fma.rn.f64 	%fd876, %fd875, %fd867, 0d3FE000000000000B;
	fma.rn.f64 	%fd877, %fd876, %fd867, 0d3FF0000000000000;
	fma.rn.f64 	%fd878, %fd877, %fd867, 0d3FF0000000000000;
	{
	.reg .b32 %temp; 
	mov.b64 	{%r50, %temp}, %fd878;
	}
	{
	.reg .b32 %temp; 
	mov.b64 	{%temp, %r51}, %fd878;
	}
	shl.b32 	%r337, %r49, 20;
	add.s32 	%r338, %r337, %r51;
	mov.b64 	%fd1280, {%r50, %r338};
	{
	.reg .b32 %temp; 
	mov.b64 	{%temp, %r339}, %fd159;
	}
	mov.b32 	%f33, %r339;
	abs.f32 	%f13, %f33;
	setp.lt.f32 	%p126, %f13, 0f4086232B;
	@%p126 bra 	$L__BB0_87;
	setp.lt.f64 	%p127, %fd159, 0d0000000000000000;
	add.f64 	%fd879, %fd159, 0d7FF0000000000000;
	selp.f64 	%fd1280, 0d0000000000000000, %fd879, %p127;
	setp.geu.f32 	%p128, %f13, 0f40874800;
	@%p128 bra 	$L__BB0_87;
	shr.u32 	%r340, %r49, 31;
	add.s32 	%r341, %r49, %r340;
	shr.s32 	%r342, %r341, 1;
	shl.b32 	%r343, %r342, 20;
	add.s32 	%r344, %r51, %r343;
	mov.b64 	%fd880, {%r50, %r344};
	sub.s32 	%r345, %r49, %r342;
	shl.b32 	%r346, %r345, 20;
	add.s32 	%r347, %r346, 1072693248;
	mov.b32 	%r348, 0;
	mov.b64 	%fd881, {%r348, %r347};
	mul.f64 	%fd1280, %fd881, %fd880;
$L__BB0_87:
	setp.lt.s32 	%p129, %r98, 0;
	setp.eq.s32 	%p130, %r4, 1062207488;
	mul.f64 	%fd882, %fd235, %fd157;
	fma.rn.f64 	%fd883, %fd234, %fd45, %fd882;
	sub.f64 	%fd884, %fd3, %fd883;
	div.rn.f64 	%fd164, %fd884, %fd1296;
	{
	.reg .b32 %temp; 
	mov.b64 	{%temp, %r52}, %fd164;
	}
	abs.f64 	%fd165, %fd164;
	{ // callseq 4, 0
	.param .b64 param0;
	st.param.f64 	[param0], %fd165;
	.param .b64 param1;
	st.param.f64 	[param1], 0d4000000000000000;
	.param .b64 retval0;
	call.uni (retval0), 
	__internal_accurate_pow, 
	(
	param0, 
	param1
	);
	ld.param.f64 	%fd885, [retval0];
	} // callseq 4
	setp.lt.s32 	%p132, %r52, 0;
	neg.f64 	%fd887, %fd885;
	selp.f64 	%fd888, %fd887, %fd885, %p130;
	selp.f64 	%fd889, %fd888, %fd885, %p132;
	setp.eq.f64 	%p133, %fd164, 0d0000000000000000;
	selp.b32 	%r349, %r52, 0, %p130;
	or.b32  	%r350, %r349, 2146435072;
	selp.b32 	%r351, %r350, %r349, %p129;
	mov.b32 	%r352, 0;
	mov.b64 	%fd890, {%r352, %r351};
	selp.f64 	%fd1281, %fd890, %fd889, %p133;
	add.f64 	%fd891, %fd164, 0d4000000000000000;
	{
	.reg .b32 %temp; 
	mov.b64 	{%temp, %r353}, %fd891;
	}
	and.b32  	%r354, %r353, 2146435072;
	setp.ne.s32 	%p134, %r354, 2146435072;
	@%p134 bra 	$L__BB0_92;
	setp.num.f64 	%p135, %fd164, %fd164;
	@%p135 bra 	$L__BB0_90;
	mov.f64 	%fd892, 0d4000000000000000;
	add.rn.f64 	%fd1281, %fd164, %fd892;
	bra.uni 	$L__BB0_92;
$L__BB0_90:
	setp.neu.f64 	%p136, %fd165, 0d7FF0000000000000;
	@%p136 bra 	$L__BB0_92;
	selp.b32 	%r356, %r169, %r14, %p132;
	mov.b32 	%r357, 0;
	mov.b64 	%fd1281, {%r357, %r356};
$L__BB0_92:
	setp.eq.f64 	%p138, %fd164, 0d3FF0000000000000;
	mul.f64 	%fd893, %fd1281, 0dBFE0000000000000;
	selp.f64 	%fd170, 0dBFE0000000000000, %fd893, %p138;
	fma.rn.f64 	%fd894, %fd170, 0d3FF71547652B82FE, 0d4338000000000000;
	{
	.reg .b32 %temp; 
	mov.b64 	{%r53, %temp}, %fd894;
	}
	mov.f64 	%fd895, 0dC338000000000000;
	add.rn.f64 	%fd896, %fd894, %fd895;
	fma.rn.f64 	%fd897, %fd896, 0dBFE62E42FEFA39EF, %fd170;
	fma.rn.f64 	%fd898, %fd896, 0dBC7ABC9E3B39803F, %fd897;
	fma.rn.f64 	%fd899, %fd898, 0d3E5ADE1569CE2BDF, 0d3E928AF3FCA213EA;
	fma.rn.f64 	%fd900, %fd899, %fd898, 0d3EC71DEE62401315;
	fma.rn.f64 	%fd901, %fd900, %fd898, 0d3EFA01997C89EB71;
	fma.rn.f64 	%fd902, %fd901, %fd898, 0d3F2A01A014761F65;
	fma.rn.f64 	%fd903, %fd902, %fd898, 0d3F56C16C1852B7AF;
	fma.rn.f64 	%fd904, %fd903, %fd898, 0d3F81111111122322;
	fma.rn.f64 	%fd905, %fd904, %fd898, 0d3FA55555555502A1;
	fma.rn.f64 	%fd906, %fd905, %fd898, 0d3FC5555555555511;
	fma.rn.f64 	%fd907, %fd906, %fd898, 0d3FE000000000000B;
	fma.rn.f64 	%fd908, %fd907, %fd898, 0d3FF0000000000000;
	fma.rn.f64 	%fd909, %fd908, %fd898, 0d3FF0000000000000;
	{
	.reg .b32 %temp; 
	mov.b64 	{%r54, %temp}, %fd909;
	}
	{
	.reg .b32 %temp; 
	mov.b64 	{%temp, %r55}, %fd909;
	}
	shl.b32 	%r358, %r53, 20;
	add.s32 	%r359, %r358, %r55;
	mov.b64 	%fd1282, {%r54, %r359};
	{
	.reg .b32 %temp; 
	mov.b64 	{%temp, %r360}, %fd170;
	}
	mov.b32 	%f34, %r360;
	abs.f32 	%f14, %f34;
	setp.lt.f32 	%p139, %f14, 0f4086232B;
	@%p139 bra 	$L__BB0_95;
	setp.lt.f64 	%p140, %fd170, 0d0000000000000000;
	add.f64 	%fd910, %fd170, 0d7FF0000000000000;
	selp.f64 	%fd1282, 0d0000000000000000, %fd910, %p140;
	setp.geu.f32 	%p141, %f14, 0f40874800;
	@%p141 bra 	$L__BB0_95;
	shr.u32 	%r361, %r53, 31;
	add.s32 	%r362, %r53, %r361;
	shr.s32 	%r363, %r362, 1;
	shl.b32 	%r364, %r363, 20;
	add.s32 	%r365, %r55, %r364;
	mov.b64 	%fd911, {%r54, %r365};
	sub.s32 	%r366, %r53, %r363;
	shl.b32 	%r367, %r366, 20;
	add.s32 	%r368, %r367, 1072693248;
	mov.b32 	%r369, 0;
	mov.b64 	%fd912, {%r369, %r368};
	mul.f64 	%fd1282, %fd912, %fd911;
$L__BB0_95:
	mul.f64 	%fd175, %fd1280, %fd1282;
	abs.f64 	%fd176, %fd158;
	{
	.reg .b32 %temp; 
	mov.b64 	{%temp, %r56}, %fd176;
	}
	add.s32 	%r370, %r56, -1076238844;
	setp.gt.u32 	%p142, %r370, 127526403;
	@%p142 bra 	$L__BB0_100;
	mul.f64 	%fd177, %fd176, 0d3FE0000000000000;
	fma.rn.f64 	%fd930, %fd177, 0d3FF71547652B82FE, 0d4338000000000000;
	{
	.reg .b32 %temp; 
	mov.b64 	{%r57, %temp}, %fd930;
	}
	mov.f64 	%fd931, 0dC338000000000000;
	add.rn.f64 	%fd932, %fd930, %fd931;
	fma.rn.f64 	%fd933, %fd932, 0dBFE62E42FEFA39EF, %fd177;
	fma.rn.f64 	%fd934, %fd932, 0dBC7ABC9E3B39803F, %fd933;
	fma.rn.f64 	%fd935, %fd934, 0d3E5ADE1569CE2BDF, 0d3E928AF3FCA213EA;
	fma.rn.f64 	%fd936, %fd935, %fd934, 0d3EC71DEE62401315;
	fma.rn.f64 	%fd937, %fd936, %fd934, 0d3EFA01997C89EB71;
	fma.rn.f64 	%fd938, %fd937, %fd934, 0d3F2A01A014761F65;
	fma.rn.f64 	%fd939, %fd938, %fd934, 0d3F56C16C1852B7AF;
	fma.rn.f64 	%fd940, %fd939, %fd934, 0d3F81111111122322;
	fma.rn.f64 	%fd941, %fd940, %fd934, 0d3FA55555555502A1;
	fma.rn.f64 	%fd942, %fd941, %fd934, 0d3FC5555555555511;
	fma.rn.f64 	%fd943, %fd942, %fd934, 0d3FE000000000000B;
	fma.rn.f64 	%fd944, %fd943, %fd934, 0d3FF0000000000000;
	fma.rn.f64 	%fd945, %fd944, %fd934, 0d3FF0000000000000;
	{
	.reg .b32 %temp; 
	mov.b64 	{%r58, %temp}, %fd945;
	}
	{
	.reg .b32 %temp; 
	mov.b64 	{%temp, %r59}, %fd945;
	}
	shl.b32 	%r371, %r57, 20;
	add.s32 	%r372, %r371, %r59;
	mov.b64 	%fd1283, {%r58, %r372};
	{
	.reg .b32 %temp; 
	mov.b64 	{%temp, %r373}, %fd177;
	}
	mov.b32 	%f35, %r373;
	abs.f32 	%f15, %f35;
	setp.lt.f32 	%p143, %f15, 0f4086232B;
	@%p143 bra 	$L__BB0_99;
	setp.lt.f64 	%p144, %fd177, 0d0000000000000000;
	add.f64 	%fd946, %fd177, 0d7FF0000000000000;
	selp.f64 	%fd1283, 0d0000000000000000, %fd946, %p144;
	setp.geu.f32 	%p145, %f15, 0f40874800;
	@%p145 bra 	$L__BB0_99;
	shr.u32 	%r374, %r57, 31;
	add.s32 	%r375, %r57, %r374;
	shr.s32 	%r376, %r375, 1;
	shl.b32 	%r377, %r376, 20;
	add.s32 	%r378, %r59, %r377;
	mov.b64 	%fd947, {%r58, %r378};
	sub.s32 	%r379, %r57, %r376;
	shl.b32 	%r380, %r379, 20;
	add.s32 	%r381, %r380, 1072693248;
	mov.b32 	%r382, 0;
	mov.b64 	%fd948, {%r382, %r381};
	mul.f64 	%fd1283, %fd948, %fd947;
$L__BB0_99:
	rcp.approx.ftz.f64 	%fd949, %fd176;
	neg.f64 	%fd950, %fd176;
	fma.rn.f64 	%fd951, %fd950, %fd949, 0d3FF0000000000000;
	fma.rn.f64 	%fd952, %fd951, %fd951, %fd951;
	fma.rn.f64 	%fd953, %fd952, %fd949, %fd949;
	rsqrt.approx.ftz.f64 	%fd954, %fd176;
	mul.rn.f64 	%fd955, %fd954, %fd954;
	neg.f64 	%fd956, %fd955;
	fma.rn.f64 	%fd957, %fd176, %fd956, 0d3FF0000000000000;
	mul.rn.f64 	%fd958, %fd957, %fd954;
	fma.rn.f64 	%fd959, %fd957, 0d3FD8000000000000, 0d3FE0000000000000;
	fma.rn.f64 	%fd960, %fd959, %fd958, %fd954;
	fma.rn.f64 	%fd961, %fd953, 0d41F2F851FC237B1D, 0d41FFEFDD4FF37461;
	fma.rn.f64 	%fd962, %fd961, %fd953, 0dC1FA8A1907F57F70;
	fma.rn.f64 	%fd963, %fd962, %fd953, 0d41E10B6852851C22;
	fma.rn.f64 	%fd964, %fd963, %fd953, 0dC1B925FC57CCB350;
	fma.rn.f64 	%fd965, %fd964, %fd953, 0d41885261A7176974;
	fma.rn.f64 	%fd966, %fd965, %fd953, 0dC1506BFA24BE44DB;
	fma.rn.f64 	%fd967, %fd966, %fd953, 0d411003CC0DA58B08;
	fma.rn.f64 	%fd968, %fd967, %fd953, 0dC0C6E73AA6A2C47A;
	fma.rn.f64 	%fd969, %fd968, %fd953, 0d40785E17BC10541A;
	fma.rn.f64 	%fd970, %fd969, %fd953, 0dC0216C6690365068;
	fma.rn.f64 	%fd971, %fd970, %fd953, 0d3FD934E08086004C;
	fma.rn.f64 	%fd972, %fd971, %fd953, 0d3FB6AA7C7D428943;
	fma.rn.f64 	%fd973, %fd972, %fd953, 0d3FA6EAC2735A091E;
	fma.rn.f64 	%fd974, %fd973, %fd953, 0d3F9DEBAA90561E71;
	fma.rn.f64 	%fd975, %fd974, %fd953, 0d3F9CB94DDFD23F70;
	fma.rn.f64 	%fd976, %fd975, %fd953, 0d3FA9884533D30179;
	fma.rn.f64 	%fd977, %fd976, %fd953, 0d3FD9884533D43657;
	mul.f64 	%fd978, %fd960, %fd977;
	mul.f64 	%fd979, %fd978, %fd1283;
	mul.f64 	%fd1284, %fd1283, %fd979;
	bra.uni 	$L__BB0_101;
$L__BB0_100:
	mul.f64 	%fd913, %fd158, %fd158;
	fma.rn.f64 	%fd914, %fd913, 0d37D4D7F592957DA6, 0d3858C41D50AB516F;
	fma.rn.f64 	%fd915, %fd914, %fd913, 0d39095DDA3F2C417B;
	fma.rn.f64 	%fd916, %fd915, %fd913, 0d39A367189A01363E;
	fma.rn.f64 	%fd917, %fd916, %fd913, 0d3A3E90745678B866;
	fma.rn.f64 	%fd918, %fd917, %fd913, 0d3AD416D14FA3A4BD;
	fma.rn.f64 	%fd919, %fd918, %fd913, 0d3B669D021FDE720E;
	fma.rn.f64 	%fd920, %fd919, %fd913, 0d3BF5601014E95430;
	fma.rn.f64 	%fd921, %fd920, %fd913, 0d3C80B313C0325230;
	fma.rn.f64 	%fd922, %fd921, %fd913, 0d3D0522A42FFEF890;
	fma.rn.f64 	%fd923, %fd922, %fd913, 0d3D8522A440809476;
	fma.rn.f64 	%fd924, %fd923, %fd913, 0d3E002E85C07BA843;
	fma.rn.f64 	%fd925, %fd924, %fd913, 0d3E723456789B9DE8;
	fma.rn.f64 	%fd926, %fd925, %fd913, 0d3EDC71C71C71B63C;
	fma.rn.f64 	%fd927, %fd926, %fd913, 0d3F3C71C71C71C7C2;
	fma.rn.f64 	%fd928, %fd927, %fd913, 0d3F8FFFFFFFFFFFFB;
	fma.rn.f64 	%fd929, %fd928, %fd913, 0d3FD0000000000000;
	fma.rn.f64 	%fd1284, %fd929, %fd913, 0d3FF0000000000000;
$L__BB0_101:
	mul.f64 	%fd980, %fd237, %fd157;
	fma.rn.f64 	%fd185, %fd238, %fd45, %fd980;
	add.s32 	%r383, %r56, -1076232192;
	setp.gt.u32 	%p146, %r383, 127533055;
	@%p146 bra 	$L__BB0_106;
	mul.f64 	%fd186, %fd176, 0d3FE0000000000000;
	fma.rn.f64 	%fd999, %fd186, 0d3FF71547652B82FE, 0d4338000000000000;
	{
	.reg .b32 %temp; 
	mov.b64 	{%r60, %temp}, %fd999;
	}
	mov.f64 	%fd1000, 0dC338000000000000;
	add.rn.f64 	%fd1001, %fd999, %fd1000;
	fma.rn.f64 	%fd1002, %fd1001, 0dBFE62E42FEFA39EF, %fd186;
	fma.rn.f64 	%fd1003, %fd1001, 0dBC7ABC9E3B39803F, %fd1002;
	fma.rn.f64 	%fd1004, %fd1003, 0d3E5ADE1569CE2BDF, 0d3E928AF3FCA213EA;
	fma.rn.f64 	%fd1005, %fd1004, %fd1003, 0d3EC71DEE62401315;
	fma.rn.f64 	%fd1006, %fd1005, %fd1003, 0d3EFA01997C89EB71;
	fma.rn.f64 	%fd1007, %fd1006, %fd1003, 0d3F2A01A014761F65;
	fma.rn.f64 	%fd1008, %fd1007, %fd1003, 0d3F56C16C1852B7AF;
	fma.rn.f64 	%fd1009, %fd1008, %fd1003, 0d3F81111111122322;
	fma.rn.f64 	%fd1010, %fd1009, %fd1003, 0d3FA55555555502A1;
	fma.rn.f64 	%fd1011, %fd1010, %fd1003, 0d3FC5555555555511;
	fma.rn.f64 	%fd1012, %fd1011, %fd1003, 0d3FE000000000000B;
	fma.rn.f64 	%fd1013, %fd1012, %fd1003, 0d3FF0000000000000;
	fma.rn.f64 	%fd1014, %fd1013, %fd1003, 0d3FF0000000000000;
	{
	.reg .b32 %temp; 
	mov.b64 	{%r61, %temp}, %fd1014;
	}
	{
	.reg .b32 %temp; 
	mov.b64 	{%temp, %r62}, %fd1014;
	}
	shl.b32 	%r384, %r60, 20;
	add.s32 	%r385, %r384, %r62;
	mov.b64 	%fd1285, {%r61, %r385};
	{
	.reg .b32 %temp; 
	mov.b64 	{%temp, %r386}, %fd186;
	}
	mov.b32 	%f36, %r386;
	abs.f32 	%f16, %f36;
	setp.lt.f32 	%p147, %f16, 0f4086232B;
	@%p147 bra 	$L__BB0_105;
	setp.lt.f64 	%p148, %fd186, 0d0000000000000000;
	add.f64 	%fd1015, %fd186, 0d7FF0000000000000;
	selp.f64 	%fd1285, 0d0000000000000000, %fd1015, %p148;
	setp.geu.f32 	%p149, %f16, 0f40874800;
	@%p149 bra 	$L__BB0_105;
	shr.u32 	%r387, %r60, 31;
	add.s32 	%r388, %r60, %r387;
	shr.s32 	%r389, %r388, 1;
	shl.b32 	%r390, %r389, 20;
	add.s32 	%r391, %r62, %r390;
	mov.b64 	%fd1016, {%r61, %r391};
	sub.s32 	%r392, %r60, %r389;
	shl.b32 	%r393, %r392, 20;
	add.s32 	%r394, %r393, 1072693248;
	mov.b32 	%r395, 0;
	mov.b64 	%fd1017, {%r395, %r394};
	mul.f64 	%fd1285, %fd1017, %fd1016;
$L__BB0_105:
	rcp.approx.ftz.f64 	%fd1018, %fd176;
	neg.f64 	%fd1019, %fd176;
	fma.rn.f64 	%fd1020, %fd1019, %fd1018, 0d3FF0000000000000;
	fma.rn.f64 	%fd1021, %fd1020, %fd1020, %fd1020;
	fma.rn.f64 	%fd1022, %fd1021, %fd1018, %fd1018;
	rsqrt.approx.ftz.f64 	%fd1023, %fd176;
	mul.rn.f64 	%fd1024, %fd1023, %fd1023;
	neg.f64 	%fd1025, %fd1024;
	fma.rn.f64 	%fd1026, %fd176, %fd1025, 0d3FF0000000000000;
	mul.rn.f64 	%fd1027, %fd1026, %fd1023;
	fma.rn.f64 	%fd1028, %fd1026, 0d3FD8000000000000, 0d3FE0000000000000;
	fma.rn.f64 	%fd1029, %fd1028, %fd1027, %fd1023;
	fma.rn.f64 	%fd1030, %fd1022, 0d41D8729DA7E5A092, 0dC20A9923A6810426;
	fma.rn.f64 	%fd1031, %fd1030, %fd1022, 0d42015D3DB3C5FFE0;
	fma.rn.f64 	%fd1032, %fd1031, %fd1022, 0dC1E4D2D89A3913C1;
	fma.rn.f64 	%fd1033, %fd1032, %fd1022, 0d41BDCDFF9B080398;
	fma.rn.f64 	%fd1034, %fd1033, %fd1022, 0dC18C5F2E01FB2FF9;
	fma.rn.f64 	%fd1035, %fd1034, %fd1022, 0d4152FCFB5FD54150;
	fma.rn.f64 	%fd1036, %fd1035, %fd1022, 0dC1126D4CD831FC06;
	fma.rn.f64 	%fd1037, %fd1036, %fd1022, 0d40CA49ABC2CAD407;
	fma.rn.f64 	%fd1038, %fd1037, %fd1022, 0dC07BF09A8D0B4BCF;
	fma.rn.f64 	%fd1039, %fd1038, %fd1022, 0d4023F8F8F6F26890;
	fma.rn.f64 	%fd1040, %fd1039, %fd1022, 0dBFDD6E31961ECE73;
	fma.rn.f64 	%fd1041, %fd1040, %fd1022, 0dBFBBBDC121C5123B;
	fma.rn.f64 	%fd1042, %fd1041, %fd1022, 0dBFAD76AACF55FC53;
	fma.rn.f64 	%fd1043, %fd1042, %fd1022, 0dBFA4F1C4FF86494B;
	fma.rn.f64 	%fd1044, %fd1043, %fd1022, 0dBFA7EFC0E3C7167E;
	fma.rn.f64 	%fd1045, %fd1044, %fd1022, 0dBFC32633E6DECF48;
	fma.rn.f64 	%fd1046, %fd1045, %fd1022, 0d3FD9884533D43649;
	mul.rn.f64 	%fd1047, %fd1046, %fd1029;
	mul.rn.f64 	%fd1048, %fd1047, %fd1285;
	mul.rn.f64 	%fd1049, %fd1048, %fd1285;
	copysign.f64 	%fd1286, %fd158, %fd1049;
	bra.uni 	$L__BB0_107;
$L__BB0_106:
	mul.rn.f64 	%fd981, %fd158, %fd158;
	fma.rn.f64 	%fd982, %fd981, 0d38268D52E367973F, 0d38A76B71C28918B0;
	fma.rn.f64 	%fd983, %fd982, %fd981, 0d3958082FE6606ACB;
	fma.rn.f64 	%fd984, %fd983, %fd981, 0d39F0EC04908E2753;
	fma.rn.f64 	%fd985, %fd984, %fd981, 0d3A88D983808A730D;
	fma.rn.f64 	%fd986, %fd985, %fd981, 0d3B1E21624AF0555A;
	fma.rn.f64 	%fd987, %fd986, %fd981, 0d3BAF18024073231E;
	fma.rn.f64 	%fd988, %fd987, %fd981, 0d3C3AB810D07C53A4;
	fma.rn.f64 	%fd989, %fd988, %fd981, 0d3CC2C97677FAB629;
	fma.rn.f64 	%fd990, %fd989, %fd981, 0d3D4522A42918D8A1;
	fma.rn.f64 	%fd991, %fd990, %fd981, 0d3DC27E4FB8F617FC;
	fma.rn.f64 	%fd992, %fd991, %fd981, 0d3E3845C8A0ABD799;
	fma.rn.f64 	%fd993, %fd992, %fd981, 0d3EA6C16C16C369A2;
	fma.rn.f64 	%fd994, %fd993, %fd981, 0d3F0C71C71C71A4B2;
	fma.rn.f64 	%fd995, %fd994, %fd981, 0d3F65555555555681;
	fma.rn.f64 	%fd996, %fd995, %fd981, 0d3FAFFFFFFFFFFFF1;
	mul.rn.f64 	%fd997, %fd996, %fd981;
	mul.f64 	%fd998, %fd158, 0d3FE0000000000000;
	fma.rn.f64 	%fd1286, %fd158, %fd997, %fd998;
$L__BB0_107:
	mul.f64 	%fd1050, %fd239, %fd185;
	mul.f64 	%fd1051, %fd1050, %fd1286;
	div.rn.f64 	%fd1052, %fd1051, %fd158;
	add.f64 	%fd1053, %fd1284, %fd1052;
	mul.f64 	%fd1287, %fd175, %fd1053;
$L__BB0_108:
	fma.rn.f64 	%fd1059, %fd1287, %fd1058, %fd154;
	abs.f64 	%fd1060, %fd47;
	mul.f64 	%fd1061, %fd1060, %fd153;
	mul.f64 	%fd196, %fd1060, %fd1059;
	abs.f64 	%fd1062, %fd46;
	div.rn.f64 	%fd1063, %fd196, %fd1062;
	sub.f64 	%fd1064, %fd133, %fd1063;
	abs.f64 	%fd1065, %fd1064;
	sub.f64 	%fd1066, %fd135, %fd1063;
	abs.f64 	%fd1067, %fd1066;
	add.f64 	%fd1068, %fd1065, %fd1067;
	fma.rn.f64 	%fd1070, %fd822, %fd1068, 0d0000000000000000;
	sub.f64 	%fd1071, %fd134, %fd1063;
	abs.f64 	%fd1072, %fd1071;
	sub.f64 	%fd1073, %fd136, %fd1063;
	abs.f64 	%fd1074, %fd1073;
	add.f64 	%fd1075, %fd1072, %fd1074;
	fma.rn.f64 	%fd1077, %fd824, %fd1075, %fd1070;
	sub.f64 	%fd1078, %fd137, %fd1063;
	abs.f64 	%fd1079, %fd1078;
	sub.f64 	%fd1080, %fd139, %fd1063;
	abs.f64 	%fd1081, %fd1080;
	add.f64 	%fd1082, %fd1079, %fd1081;
	fma.rn.f64 	%fd1084, %fd830, %fd1082, %fd1077;
	sub.f64 	%fd1085, %fd138, %fd1063;
	abs.f64 	%fd1086, %fd1085;
	sub.f64 	%fd1087, %fd140, %fd1063;
	abs.f64 	%fd1088, %fd1087;
	add.f64 	%fd1089, %fd1086, %fd1088;
	fma.rn.f64 	%fd1091, %fd832, %fd1089, %fd1084;
	sub.f64 	%fd1092, %fd141, %fd1063;
	abs.f64 	%fd1093, %fd1092;
	sub.f64 	%fd1094, %fd143, %fd1063;
	abs.f64 	%fd1095, %fd1094;
	add.f64 	%fd1096, %fd1093, %fd1095;
	fma.rn.f64 	%fd1098, %fd838, %fd1096, %fd1091;
	sub.f64 	%fd1099, %fd142, %fd1063;
	abs.f64 	%fd1100, %fd1099;
	sub.f64 	%fd1101, %fd144, %fd1063;
	abs.f64 	%fd1102, %fd1101;
	add.f64 	%fd1103, %fd1100, %fd1102;
	fma.rn.f64 	%fd1105, %fd840, %fd1103, %fd1098;
	sub.f64 	%fd1106, %fd145, %fd1063;
	abs.f64 	%fd1107, %fd1106;
	sub.f64 	%fd1108, %fd147, %fd1063;
	abs.f64 	%fd1109, %fd1108;
	add.f64 	%fd1110, %fd1107, %fd1109;
	fma.rn.f64 	%fd1112, %fd846, %fd1110, %fd1105;
	sub.f64 	%fd1113, %fd146, %fd1063;
	abs.f64 	%fd1114, %fd1113;
	sub.f64 	%fd1115, %fd148, %fd1063;
	abs.f64 	%fd1116, %fd1115;
	add.f64 	%fd1117, %fd1114, %fd1116;
	fma.rn.f64 	%fd1119, %fd848, %fd1117, %fd1112;
	sub.f64 	%fd1120, %fd149, %fd1063;
	abs.f64 	%fd1121, %fd1120;
	sub.f64 	%fd1122, %fd151, %fd1063;
	abs.f64 	%fd1123, %fd1122;
	add.f64 	%fd1124, %fd1121, %fd1123;
	fma.rn.f64 	%fd1126, %fd853, %fd1124, %fd1119;
	sub.f64 	%fd1127, %fd150, %fd1063;
	abs.f64 	%fd1128, %fd1127;
	sub.f64 	%fd1129, %fd152, %fd1063;
	abs.f64 	%fd1130, %fd1129;
	add.f64 	%fd1131, %fd1128, %fd1130;
	fma.rn.f64 	%fd1133, %fd855, %fd1131, %fd1126;
	sub.f64 	%fd1134, %fd1287, %fd1063;
	abs.f64 	%fd1135, %fd1134;
	fma.rn.f64 	%fd197, %fd1135, %fd1058, %fd1133;
	sub.f64 	%fd1136, %fd196, %fd1061;
	abs.f64 	%fd1137, %fd1136;
	mul.f64 	%fd1138, %fd1137, 0d4069000000000000;
	div.rn.f64 	%fd198, %fd1138, %fd197;
	{
	.reg .b32 %temp; 
	mov.b64 	{%temp, %r63}, %fd198;
	}
	abs.f64 	%fd199, %fd198;
	setp.neu.f64 	%p154, %fd198, 0d0000000000000000;
	@%p154 bra 	$L__BB0_110;
	setp.lt.s32 	%p156, %r16, 0;
	setp.eq.s32 	%p157, %r17, 1073741824;
	selp.b32 	%r396, %r63, 0, %p157;
	or.b32  	%r397, %r396, 2146435072;
	selp.b32 	%r398, %r397, %r396, %p156;
	mov.b32 	%r399, 0;
	mov.b64 	%fd1289, {%r399, %r398};
	bra.uni 	$L__BB0_111;
$L__BB0_110:
	setp.lt.s32 	%p155, %r63, 0;
	{ // callseq 5, 0
	.param .b64 param0;
	st.param.f64 	[param0], %fd199;
	.param .b64 param1;
	st.param.f64 	[param1], 0d3FF8000000000000;
	.param .b64 retval0;
	call.uni (retval0), 
	__internal_accurate_pow, 
	(
	param0, 
	param1
	);
	ld.param.f64 	%fd1139, [retval0];
	} // callseq 5
	selp.f64 	%fd1289, 0dFFF8000000000000, %fd1139, %p155;
$L__BB0_111:
	add.f64 	%fd1141, %fd198, 0d3FF8000000000000;
	{
	.reg .b32 %temp; 
	mov.b64 	{%temp, %r400}, %fd1141;
	}
	and.b32  	%r401, %r400, 2146435072;
	setp.ne.s32 	%p158, %r401, 2146435072;
	@%p158 bra 	$L__BB0_116;
	setp.num.f64 	%p159, %fd198, %fd198;
	@%p159 bra 	$L__BB0_114;
	mov.f64 	%fd1142, 0d3FF8000000000000;
	add.rn.f64 	%fd1289, %fd198, %fd1142;
	bra.uni 	$L__BB0_116;
$L__BB0_114:
	setp.neu.f64 	%p160, %fd199, 0d7FF0000000000000;
	@%p160 bra 	$L__BB0_116;
	setp.lt.s32 	%p161, %r63, 0;
	or.b32  	%r402, %r18, -2147483648;
	selp.b32 	%r403, %r402, %r18, %p2;
	selp.b32 	%r404, %r403, %r18, %p161;
	mov.b32 	%r405, 0;
	mov.b64 	%fd1289, {%r405, %r404};
$L__BB0_116:
	ld.param.f64 	%fd1254, [_Z20kernel_loglikelihoodiPddddddddS__param_8];
	setp.eq.f64 	%p162, %fd198, 0d3FF0000000000000;
	min.f64 	%fd1143, %fd1289, 0d3FF0000000000000;
	selp.f64 	%fd1144, 0d3FF0000000000000, %fd1143, %p162;
	mul.f64 	%fd1145, %fd197, %fd1144;
	setp.lt.f64 	%p163, %fd1145, %fd1254;
	add.f64 	%fd1146, %fd196, 0d0000000000000000;
	add.f64 	%fd1147, %fd1263, %fd1146;
	selp.f64 	%fd1263, %fd1147, %fd1263, %p163;
	selp.f64 	%fd1262, %fd1261, %fd1262, %p163;
	selp.f64 	%fd1261, 0d3FF0000000000000, %fd45, %p163;
	setp.lt.f64 	%p164, %fd1262, %fd1261;
	@%p164 bra 	$L__BB0_22;
	add.f64 	%fd1148, %fd237, %fd237;
	mul.f64 	%fd1149, %fd1148, %fd238;
	div.rn.f64 	%fd1150, %fd1149, %fd1;
	mul.f64 	%fd1151, %fd239, %fd1150;
	fma.rn.f64 	%fd1290, %fd1151, %fd1263, %fd31;
	{
	.reg .b32 %temp; 
	mov.b64 	{%temp, %r449}, %fd1290;
	}
	{
	.reg .b32 %temp; 
	mov.b64 	{%r450, %temp}, %fd1290;
	}
	setp.gt.s32 	%p165, %r449, 1048575;
	mov.b32 	%r451, -1023;
	@%p165 bra 	$L__BB0_119;
	mul.f64 	%fd1290, %fd1290, 0d4350000000000000;
	{
	.reg .b32 %temp; 
	mov.b64 	{%temp, %r449}, %fd1290;
	}
	{
	.reg .b32 %temp; 
	mov.b64 	{%r450, %temp}, %fd1290;
	}
	mov.b32 	%r451, -1077;
$L__BB0_119:
	add.s32 	%r408, %r449, -1;
	setp.gt.u32 	%p166, %r408, 2146435070;
	@%p166 bra 	$L__BB0_123;
	shr.u32 	%r411, %r449, 20;
	add.s32 	%r452, %r451, %r411;
	and.b32  	%r412, %r449, 1048575;
	or.b32  	%r413, %r412, 1072693248;
	mov.b64 	%fd1291, {%r450, %r413};
	setp.lt.u32 	%p168, %r413, 1073127583;
	@%p168 bra 	$L__BB0_122;
	{
	.reg .b32 %temp; 
	mov.b64 	{%r414, %temp}, %fd1291;
	}
	{
	.reg .b32 %temp; 
	mov.b64 	{%temp, %r415}, %fd1291;
	}
	add.s32 	%r416, %r415, -1048576;
	mov.b64 	%fd1291, {%r414, %r416};
	add.s32 	%r452, %r452, 1;
$L__BB0_122:
	add.f64 	%fd1153, %fd1291, 0dBFF0000000000000;
	add.f64 	%fd1154, %fd1291, 0d3FF0000000000000;
	rcp.approx.ftz.f64 	%fd1155, %fd1154;
	neg.f64 	%fd1156, %fd1154;
	fma.rn.f64 	%fd1157, %fd1156, %fd1155, 0d3FF0000000000000;
	fma.rn.f64 	%fd1158, %fd1157, %fd1157, %fd1157;
	fma.rn.f64 	%fd1159, %fd1158, %fd1155, %fd1155;
	mul.f64 	%fd1160, %fd1153, %fd1159;
	fma.rn.f64 	%fd1161, %fd1153, %fd1159, %fd1160;
	mul.f64 	%fd1162, %fd1161, %fd1161;
	fma.rn.f64 	%fd1163, %fd1162, 0d3EB1380B3AE80F1E, 0d3ED0EE258B7A8B04;
	fma.rn.f64 	%fd1164, %fd1163, %fd1162, 0d3EF3B2669F02676F;
	fma.rn.f64 	%fd1165, %fd1164, %fd1162, 0d3F1745CBA9AB0956;
	fma.rn.f64 	%fd1166, %fd1165, %fd1162, 0d3F3C71C72D1B5154;
	fma.rn.f64 	%fd1167, %fd1166, %fd1162, 0d3F624924923BE72D;
	fma.rn.f64 	%fd1168, %fd1167, %fd1162, 0d3F8999999999A3C4;
	fma.rn.f64 	%fd1169, %fd1168, %fd1162, 0d3FB5555555555554;
	sub.f64 	%fd1170, %fd1153, %fd1161;
	add.f64 	%fd1171, %fd1170, %fd1170;
	neg.f64 	%fd1172, %fd1161;
	fma.rn.f64 	%fd1173, %fd1172, %fd1153, %fd1171;
	mul.f64 	%fd1174, %fd1159, %fd1173;
	mul.f64 	%fd1175, %fd1162, %fd1169;
	fma.rn.f64 	%fd1176, %fd1175, %fd1161, %fd1174;
	xor.b32  	%r417, %r452, -2147483648;
	mov.b32 	%r418, 1127219200;
	mov.b64 	%fd1177, {%r417, %r418};
	mov.b32 	%r419, -2147483648;
	mov.b64 	%fd1178, {%r419, %r418};
	sub.f64 	%fd1179, %fd1177, %fd1178;
	fma.rn.f64 	%fd1180, %fd1179, 0d3FE62E42FEFA39EF, %fd1161;
	fma.rn.f64 	%fd1181, %fd1179, 0dBFE62E42FEFA39EF, %fd1180;
	sub.f64 	%fd1182, %fd1181, %fd1161;
	sub.f64 	%fd1183, %fd1176, %fd1182;
	fma.rn.f64 	%fd1184, %fd1179, 0d3C7ABC9E3B39803F, %fd1183;
	add.f64 	%fd1292, %fd1180, %fd1184;
	bra.uni 	$L__BB0_124;
$L__BB0_123:
	fma.rn.f64 	%fd1152, %fd1290, 0d7FF0000000000000, 0d7FF0000000000000;
	{
	.reg .b32 %temp; 
	mov.b64 	{%temp, %r409}, %fd1290;
	}
	and.b32  	%r410, %r409, 2147483647;
	setp.eq.s32 	%p167, %r410, 0;
	selp.f64 	%fd1292, 0dFFF0000000000000, %fd1152, %p167;
$L__BB0_124:
	mov.f64 	%fd1293, 0d401921FB54442D18;
	{
	.reg .b32 %temp; 
	mov.b64 	{%temp, %r453}, %fd1293;
	}
	{
	.reg .b32 %temp; 
	mov.b64 	{%r454, %temp}, %fd1293;
	}
	setp.gt.s32 	%p169, %r453, 1048575;
	mov.b32 	%r455, -1023;
	@%p169 bra 	$L__BB0_126;
	mov.f64 	%fd1293, 0d437921FB54442D18;
	{
	.reg .b32 %temp; 
	mov.b64 	{%temp, %r453}, %fd1293;
	}
	{
	.reg .b32 %temp; 
	mov.b64 	{%r454, %temp}, %fd1293;
	}
	mov.b32 	%r455, -1077;
$L__BB0_126:
	add.s32 	%r422, %r453, -1;
	setp.gt.u32 	%p170, %r422, 2146435070;
	@%p170 bra 	$L__BB0_130;
	shr.u32 	%r425, %r453, 20;
	add.s32 	%r456, %r455, %r425;
	and.b32  	%r426, %r453, 1048575;
	or.b32  	%r427, %r426, 1072693248;
	mov.b64 	%fd1294, {%r454, %r427};
	setp.lt.u32 	%p172, %r427, 1073127583;
	@%p172 bra 	$L__BB0_129;
	{
	.reg .b32 %temp; 
	mov.b64 	{%r428, %temp}, %fd1294;
	}
	{
	.reg .b32 %temp; 
	mov.b64 	{%temp, %r429}, %fd1294;
	}
	add.s32 	%r430, %r429, -1048576;
	mov.b64 	%fd1294, {%r428, %r430};
	add.s32 	%r456, %r456, 1;
$L__BB0_129:
	add.f64 	%fd1188, %fd1294, 0dBFF0000000000000;
	add.f64 	%fd1189, %fd1294, 0d3FF0000000000000;
	rcp.approx.ftz.f64 	%fd1190, %fd1189;
	neg.f64 	%fd1191, %fd1189;
	fma.rn.f64 	%fd1192, %fd1191, %fd1190, 0d3FF0000000000000;
	fma.rn.f64 	%fd1193, %fd1192, %fd1192, %fd1192;
	fma.rn.f64 	%fd1194, %fd1193, %fd1190, %fd1190;
	mul.f64 	%fd1195, %fd1188, %fd1194;
	fma.rn.f64 	%fd1196, %fd1188, %fd1194, %fd1195;
	mul.f64 	%fd1197, %fd1196, %fd1196;
	fma.rn.f64 	%fd1198, %fd1197, 0d3EB1380B3AE80F1E, 0d3ED0EE258B7A8B04;
	fma.rn.f64 	%fd1199, %fd1198, %fd1197, 0d3EF3B2669F02676F;
	fma.rn.f64 	%fd1200, %fd1199, %fd1197, 0d3F1745CBA9AB0956;
	fma.rn.f64 	%fd1201, %fd1200, %fd1197, 0d3F3C71C72D1B5154;
	fma.rn.f64 	%fd1202, %fd1201, %fd1197, 0d3F624924923BE72D;
	fma.rn.f64 	%fd1203, %fd1202, %fd1197, 0d3F8999999999A3C4;
	fma.rn.f64 	%fd1204, %fd1203, %fd1197, 0d3FB5555555555554;
	sub.f64 	%fd1205, %fd1188, %fd1196;
	add.f64 	%fd1206, %fd1205, %fd1205;
	neg.f64 	%fd1207, %fd1196;
	fma.rn.f64 	%fd1208, %fd1207, %fd1188, %fd1206;
	mul.f64 	%fd1209, %fd1194, %fd1208;
	mul.f64 	%fd1210, %fd1197, %fd1204;
	fma.rn.f64 	%fd1211, %fd1210, %fd1196, %fd1209;
	xor.b32  	%r431, %r456, -2147483648;
	mov.b32 	%r432, 1127219200;
	mov.b64 	%fd1212, {%r431, %r432};
	mov.b32 	%r433, -2147483648;
	mov.b64 	%fd1213, {%r433, %r432};
	sub.f64 	%fd1214, %fd1212, %fd1213;
	fma.rn.f64 	%fd1215, %fd1214, 0d3FE62E42FEFA39EF, %fd1196;
	fma.rn.f64 	%fd1216, %fd1214, 0dBFE62E42FEFA39EF, %fd1215;
	sub.f64 	%fd1217, %fd1216, %fd1196;
	sub.f64 	%fd1218, %fd1211, %fd1217;
	fma.rn.f64 	%fd1219, %fd1214, 0d3C7ABC9E3B39803F, %fd1218;
	add.f64 	%fd1295, %fd1215, %fd1219;
	bra.uni 	$L__BB0_131;
$L__BB0_130:
	fma.rn.f64 	%fd1187, %fd1293, 0d7FF0000000000000, 0d7FF0000000000000;
	{
	.reg .b32 %temp; 
	mov.b64 	{%temp, %r423}, %fd1293;
	}
	and.b32  	%r424, %r423, 2147483647;
	setp.eq.s32 	%p171, %r424, 0;
	selp.f64 	%fd1295, 0dFFF0000000000000, %fd1187, %p171;
$L__BB0_131:
	fma.rn.f64 	%fd225, %fd1295, 0dBFE0000000000000, %fd1292;
	{
	.reg .b32 %temp; 
	mov.b64 	{%temp, %r457}, %fd1296;
	}
	{
	.reg .b32 %temp; 
	mov.b64 	{%r458, %temp}, %fd1296;
	}
	setp.gt.s32 	%p173, %r457, 1048575;
	mov.b32 	%r459, -1023;
	@%p173 bra 	$L__BB0_133;
	mul.f64 	%fd1296, %fd1296, 0d4350000000000000;
	{
	.reg .b32 %temp; 
	mov.b64 	{%temp, %r457}, %fd1296;
	}
	{
	.reg .b32 %temp; 
	mov.b64 	{%r458, %temp}, %fd1296;
	}
	mov.b32 	%r459, -1077;
$L__BB0_133:
	add.s32 	%r436, %r457, -1;
	setp.gt.u32 	%p174, %r436, 2146435070;
	@%p174 bra 	$L__BB0_137;
	shr.u32 	%r439, %r457, 20;
	add.s32 	%r460, %r459, %r439;
	and.b32  	%r440, %r457, 1048575;
	or.b32  	%r441, %r440, 1072693248;
	mov.b64 	%fd1297, {%r458, %r441};
	setp.lt.u32 	%p176, %r441, 1073127583;
	@%p176 bra 	$L__BB0_136;
	{
	.reg .b32 %temp; 
	mov.b64 	{%r442, %temp}, %fd1297;
	}
	{
	.reg .b32 %temp; 
	mov.b64 	{%temp, %r443}, %fd1297;
	}
	add.s32 	%r444, %r443, -1048576;
	mov.b64 	%fd1297, {%r442, %r444};
	add.s32 	%r460, %r460, 1;
$L__BB0_136:
	add.f64 	%fd1221, %fd1297, 0dBFF0000000000000;
	add.f64 	%fd1222, %fd1297, 0d3FF0000000000000;
	rcp.approx.ftz.f64 	%fd1223, %fd1222;
	neg.f64 	%fd1224, %fd1222;
	fma.rn.f64 	%fd1225, %fd1224, %fd1223, 0d3FF0000000000000;
	fma.rn.f64 	%fd1226, %fd1225, %fd1225, %fd1225;
	fma.rn.f64 	%fd1227, %fd1226, %fd1223, %fd1223;
	mul.f64 	%fd1228, %fd1221, %fd1227;
	fma.rn.f64 	%fd1229, %fd1221, %fd1227, %fd1228;
	mul.f64 	%fd1230, %fd1229, %fd1229;
	fma.rn.f64 	%fd1231, %fd1230, 0d3EB1380B3AE80F1E, 0d3ED0EE258B7A8B04;
	fma.rn.f64 	%fd1232, %fd1231, %fd1230, 0d3EF3B2669F02676F;
	fma.rn.f64 	%fd1233, %fd1232, %fd1230, 0d3F1745CBA9AB0956;
	fma.rn.f64 	%fd1234, %fd1233, %fd1230, 0d3F3C71C72D1B5154;
	fma.rn.f64 	%fd1235, %fd1234, %fd1230, 0d3F624924923BE72D;
	fma.rn.f64 	%fd1236, %fd1235, %fd1230, 0d3F8999999999A3C4;
	fma.rn.f64 	%fd1237, %fd1236, %fd1230, 0d3FB5555555555554;
	sub.f64 	%fd1238, %fd1221, %fd1229;
	add.f64 	%fd1239, %fd1238, %fd1238;
	neg.f64 	%fd1240, %fd1229;
	fma.rn.f64 	%fd1241, %fd1240, %fd1221, %fd1239;
	mul.f64 	%fd1242, %fd1227, %fd1241;
	mul.f64 	%fd1243, %fd1230, %fd1237;
	fma.rn.f64 	%fd1244, %fd1243, %fd1229, %fd1242;
	xor.b32  	%r445, %r460, -2147483648;
	mov.b32 	%r446, 1127219200;
	mov.b64 	%fd1245, {%r445, %r446};
	mov.b32 	%r447, -2147483648;
	mov.b64 	%fd1246, {%r447, %r446};
	sub.f64 	%fd1247, %fd1245, %fd1246;
	fma.rn.f64 	%fd1248, %fd1247, 0d3FE62E42FEFA39EF, %fd1229;
	fma.rn.f64 	%fd1249, %fd1247, 0dBFE62E42FEFA39EF, %fd1248;
	sub.f64 	%fd1250, %fd1249, %fd1229;
	sub.f64 	%fd1251, %fd1244, %fd1250;
	fma.rn.f64 	%fd1252, %fd1247, 0d3C7ABC9E3B39803F, %fd1251;
	add.f64 	%fd1298, %fd1248, %fd1252;
	bra.uni 	$L__BB0_138;
$L__BB0_137:
	fma.rn.f64 	%fd1220, %fd1296, 0d7FF0000000000000, 0d7FF0000000000000;
	{
	.reg .b32 %temp; 
	mov.b64 	{%temp, %r437}, %fd1296;
	}
	and.b32  	%r438, %r437, 2147483647;
	setp.eq.s32 	%p175, %r438, 0;
	selp.f64 	%fd1298, 0dFFF0000000000000, %fd1220, %p175;
$L__BB0_138:
	ld.param.u64 	%rd20, [_Z20kernel_loglikelihoodiPddddddddS__param_9];
	sub.f64 	%fd1253, %fd225, %fd1298;
	cvta.to.global.u64 	%rd17, %rd20;
	mul.wide.s32 	%rd18, %r1, 8;
	add.s64 	%rd19, %rd17, %rd18;
	st.global.f64 	[%rd19], %fd1253;
$L__BB0_139:
	ret;

}
.func  (.param .b64 func_retval0) __internal_accurate_pow(
	.param .b64 __internal_accurate_pow_param_0,
	.param .b64 __internal_accurate_pow_param_1
)
{
	.reg .pred 	%p<8>;
	.reg .b32 	%r<49>;
	.reg .b32 	%f<3>;
	.reg .b64 	%fd<109>;

	ld.param.f64 	%fd10, [__internal_accurate_pow_param_0];
	ld.param.f64 	%fd11, [__internal_accurate_pow_param_1];
	{
	.reg .b32 %temp; 
	mov.b64 	{%temp, %r46}, %fd10;
	}
	{
	.reg .b32 %temp; 
	mov.b64 	{%r45, %temp}, %fd10;
	}
	shr.u32 	%r47, %r46, 20;
	setp.gt.u32 	%p1, %r46, 1048575;
	@%p1 bra 	$L__BB1_2;
	mul.f64 	%fd12, %fd10, 0d4350000000000000;
	{
	.reg .b32 %temp; 
	mov.b64 	{%temp, %r46}, %fd12;
	}
	{
	.reg .b32 %temp; 
	mov.b64 	{%r45, %temp}, %fd12;
	}
	shr.u32 	%r16, %r46, 20;
	add.s32 	%r47, %r16, -54;
$L__BB1_2:
	add.s32 	%r48, %r47, -1023;
	and.b32  	%r17, %r46, -2146435073;
	or.b32  	%r18, %r17, 1072693248;
	mov.b64 	%fd107, {%r45, %r18};
	setp.lt.u32 	%p2, %r18, 1073127583;
	@%p2 bra 	$L__BB1_4;
	{
	.reg .b32 %temp; 
	mov.b64 	{%r19, %temp}, %fd107;
	}
	{
	.reg .b32 %temp; 
	mov.b64 	{%temp, %r20}, %fd107;
	}
	add.s32 	%r21, %r20, -1048576;
	mov.b64 	%fd107, {%r19, %r21};
	add.s32 	%r48, %r47, -1022;
$L__BB1_4:
	add.f64 	%fd13, %fd107, 0dBFF0000000000000;
	add.f64 	%fd14, %fd107, 0d3FF0000000000000;
	rcp.approx.ftz.f64 	%fd15, %fd14;
	neg.f64 	%fd16, %fd14;
	fma.rn.f64 	%fd17, %fd16, %fd15, 0d3FF0000000000000;
	fma.rn.f64 	%fd18, %fd17, %fd17, %fd17;
	fma.rn.f64 	%fd19, %fd18, %fd15, %fd15;
	mul.f64 	%fd20, %fd13, %fd19;
	fma.rn.f64 	%fd21, %fd13, %fd19, %fd20;
	mul.f64 	%fd22, %fd21, %fd21;
	fma.rn.f64 	%fd23, %fd22, 0d3EB0F5FF7D2CAFE2, 0d3ED0F5D241AD3B5A;
	fma.rn.f64 	%fd24, %fd23, %fd22, 0d3EF3B20A75488A3F;
	fma.rn.f64 	%fd25, %fd24, %fd22, 0d3F1745CDE4FAECD5;
	fma.rn.f64 	%fd26, %fd25, %fd22, 0d3F3C71C7258A578B;
	fma.rn.f64 	%fd27, %fd26, %fd22, 0d3F6249249242B910;
	fma.rn.f64 	%fd28, %fd27, %fd22, 0d3F89999999999DFB;
	sub.f64 	%fd29, %fd13, %fd21;
	add.f64 	%fd30, %fd29, %fd29;
	neg.f64 	%fd31, %fd21;
	fma.rn.f64 	%fd32, %fd31, %fd13, %fd30;
	mul.f64 	%fd33, %fd19, %fd32;
	fma.rn.f64 	%fd34, %fd22, %fd28, 0d3FB5555555555555;
	mov.f64 	%fd35, 0d3FB5555555555555;
	sub.f64 	%fd36, %fd35, %fd34;
	fma.rn.f64 	%fd37, %fd22, %fd28, %fd36;
	add.f64 	%fd38, %fd37, 0dBC46A4CB00B9E7B0;
	add.f64 	%fd39, %fd34, %fd38;
	sub.f64 	%fd40, %fd34, %fd39;
	add.f64 	%fd41, %fd38, %fd40;
	mul.rn.f64 	%fd42, %fd21, %fd21;
	neg.f64 	%fd43, %fd42;
	fma.rn.f64 	%fd44, %fd21, %fd21, %fd43;
	{
	.reg .b32 %temp; 
	mov.b64 	{%r22, %temp}, %fd33;
	}
	{
	.reg .b32 %temp; 
	mov.b64 	{%temp, %r23}, %fd33;
	}
	add.s32 	%r24, %r23, 1048576;
	mov.b64 	%fd45, {%r22, %r24};
	fma.rn.f64 	%fd46, %fd21, %fd45, %fd44;
	mul.rn.f64 	%fd47, %fd42, %fd21;
	neg.f64 	%fd48, %fd47;
	fma.rn.f64 	%fd49, %fd42, %fd21, %fd48;
	fma.rn.f64 	%fd50, %fd42, %fd33, %fd49;
	fma.rn.f64 	%fd51, %fd46, %fd21, %fd50;
	mul.rn.f64 	%fd52, %fd39, %fd47;
	neg.f64 	%fd53, %fd52;
	fma.rn.f64 	%fd54, %fd39, %fd47, %fd53;
	fma.rn.f64 	%fd55, %fd39, %fd51, %fd54;
	fma.rn.f64 	%fd56, %fd41, %fd47, %fd55;
	add.f64 	%fd57, %fd52, %fd56;
	sub.f64 	%fd58, %fd52, %fd57;
	add.f64 	%fd59, %fd56, %fd58;
	add.f64 	%fd60, %fd21, %fd57;
	sub.f64 	%fd61, %fd21, %fd60;
	add.f64 	%fd62, %fd57, %fd61;
	add.f64 	%fd63, %fd59, %fd62;
	add.f64 	%fd64, %fd33, %fd63;
	add.f64 	%fd65, %fd60, %fd64;
	sub.f64 	%fd66, %fd60, %fd65;
	add.f64 	%fd67, %fd64, %fd66;
	xor.b32  	%r25, %r48, -2147483648;
	mov.b32 	%r26, 1127219200;
	mov.b64 	%fd68, {%r25, %r26};
	mov.b32 	%r27, -2147483648;
	mov.b64 	%fd69, {%r27, %r26};
	sub.f64 	%fd70, %fd68, %fd69;
	fma.rn.f64 	%fd71, %fd70, 0d3FE62E42FEFA39EF, %fd65;
	fma.rn.f64 	%fd72, %fd70, 0dBFE62E42FEFA39EF, %fd71;
	sub.f64 	%fd73, %fd72, %fd65;
	sub.f64 	%fd74, %fd67, %fd73;
	fma.rn.f64 	%fd75, %fd70, 0d3C7ABC9E3B39803F, %fd74;
	add.f64 	%fd76, %fd71, %fd75;
	sub.f64 	%fd77, %fd71, %fd76;
	add.f64 	%fd78, %fd75, %fd77;
	{
	.reg .b32 %temp; 
	mov.b64 	{%temp, %r28}, %fd11;
	}
	{
	.reg .b32 %temp; 
	mov.b64 	{%r29, %temp}, %fd11;
	}
	shl.b32 	%r30, %r28, 1;
	setp.gt.u32 	%p3, %r30, -33554433;
	and.b32  	%r31, %r28, -15728641;
	selp.b32 	%r32, %r31, %r28, %p3;
	mov.b64 	%fd79, {%r29, %r32};
	mul.rn.f64 	%fd80, %fd76, %fd79;
	neg.f64 	%fd81, %fd80;
	fma.rn.f64 	%fd82, %fd76, %fd79, %fd81;
	fma.rn.f64 	%fd83, %fd78, %fd79, %fd82;
	add.f64 	%fd4, %fd80, %fd83;
	sub.f64 	%fd84, %fd80, %fd4;
	add.f64 	%fd5, %fd83, %fd84;
	fma.rn.f64 	%fd85, %fd4, 0d3FF71547652B82FE, 0d4338000000000000;
	{
	.reg .b32 %temp; 
	mov.b64 	{%r13, %temp}, %fd85;
	}
	mov.f64 	%fd86, 0dC338000000000000;
	add.rn.f64 	%fd87, %fd85, %fd86;
	fma.rn.f64 	%fd88, %fd87, 0dBFE62E42FEFA39EF, %fd4;
	fma.rn.f64 	%fd89, %fd87, 0dBC7ABC9E3B39803F, %fd88;
	fma.rn.f64 	%fd90, %fd89, 0d3E5ADE1569CE2BDF, 0d3E928AF3FCA213EA;
	fma.rn.f64 	%fd91, %fd90, %fd89, 0d3EC71DEE62401315;
	fma.rn.f64 	%fd92, %fd91, %fd89, 0d3EFA01997C89EB71;
	fma.rn.f64 	%fd93, %fd92, %fd89, 0d3F2A01A014761F65;
	fma.rn.f64 	%fd94, %fd93, %fd89, 0d3F56C16C1852B7AF;
	fma.rn.f64 	%fd95, %fd94, %fd89, 0d3F81111111122322;
	fma.rn.f64 	%fd96, %fd95, %fd89, 0d3FA55555555502A1;
	fma.rn.f64 	%fd97, %fd96, %fd89, 0d3FC5555555555511;
	fma.rn.f64 	%fd98, %fd97, %fd89, 0d3FE000000000000B;
	fma.rn.f64 	%fd99, %fd98, %fd89, 0d3FF0000000000000;
	fma.rn.f64 	%fd100, %fd99, %fd89, 0d3FF0000000000000;
	{
	.reg .b32 %temp; 
	mov.b64 	{%r14, %temp}, %fd100;
	}
	{
	.reg .b32 %temp; 
	mov.b64 	{%temp, %r15}, %fd100;
	}
	shl.b32 	%r33, %r13, 20;
	add.s32 	%r34, %r33, %r15;
	mov.b64 	%fd108, {%r14, %r34};
	{
	.reg .b32 %temp; 
	mov.b64 	{%temp, %r35}, %fd4;
	}
	mov.b32 	%f2, %r35;
	abs.f32 	%f1, %f2;
	setp.lt.f32 	%p4, %f1, 0f4086232B;
	@%p4 bra 	$L__BB1_7;
	setp.lt.f64 	%p5, %fd4, 0d0000000000000000;
	add.f64 	%fd101, %fd4, 0d7FF0000000000000;
	selp.f64 	%fd108, 0d0000000000000000, %fd101, %p5;
	setp.geu.f32 	%p6, %f1, 0f40874800;
	@%p6 bra 	$L__BB1_7;
	shr.u32 	%r36, %r13, 31;
	add.s32 	%r37, %r13, %r36;
	shr.s32 	%r38, %r37, 1;
	shl.b32 	%r39, %r38, 20;
	add.s32 	%r40, %r15, %r39;
	mov.b64 	%fd102, {%r14, %r40};
	sub.s32 	%r41, %r13, %r38;
	shl.b32 	%r42, %r41, 20;
	add.s32 	%r43, %r42, 1072693248;
	mov.b32 	%r44, 0;
	mov.b64 	%fd103, {%r44, %r43};
	mul.f64 	%fd108, %fd103, %fd102;
$L__BB1_7:
	abs.f64 	%fd104, %fd108;
	setp.eq.f64 	%p7, %fd104, 0d7FF0000000000000;
	fma.rn.f64 	%fd105, %fd108, %fd5, %fd108;
	selp.f64 	%fd106, %fd108, %fd105, %p7;
	st.param.f64 	[func_retval0], %fd106;
	ret;

}


// ===== COMPILED SASS (sm_100) =====

	.target	sm_100

	.elftype	@"ET_EXEC"


//--------------------- .note.nv.tkinfo           --------------------------
	.section	.note.nv.tkinfo,"",@"SHT_NOTE"
	.sectionflags	@"SHF_NOTE_NV_TKINFO"
	.tkinfo
        /*0018*/ 	.word	0x00000002
        /*0030*/ 	.string	""
        /*0030*/ 	.string	"ptxas"
        /*0030*/ 	.string	"Cuda compilation tools, release 13.0, V13.0.88"
        /*0030*/ 	.string	"Build cuda_13.0.r13.0/compiler.36424714_0"
        /*0030*/ 	.string	"-arch sm_100 -m 64 "



//--------------------- .note.nv.cuinfo           --------------------------
	.section	.note.nv.cuinfo,"",@"SHT_NOTE"
	.sectionflags	@"SHF_NOTE_NV_CUINFO"
        /*0018*/ 	.short	0x0002
        /*001a*/ 	.short	0x0064
        /*001c*/ 	.short	0x0082
	.zero		2


//--------------------- .nv.info                  --------------------------
	.section	.nv.info,"",@"SHT_CUDA_INFO"
	.align	4


	//----- nvinfo : EIATTR_REGCOUNT
	.align		4
        /*0000*/ 	.byte	0x04, 0x2f
        /*0002*/ 	.short	(.L_4 - .L_3)
	.align		4
.L_3:
        /*0004*/ 	.word	index@(_Z20kernel_loglikelihoodiPddddddddS_)
        /*0008*/ 	.word	0x00000090


	//----- nvinfo : EIATTR_FRAME_SIZE
	.align		4
.L_4:
        /*000c*/ 	.byte	0x04, 0x11
        /*000e*/ 	.short	(.L_6 - .L_5)
	.align		4
.L_5:
        /*0010*/ 	.word	index@($_Z20kernel_loglikelihoodiPddddddddS_$__internal_accurate_pow)
        /*0014*/ 	.word	0x000000a0


	//----- nvinfo : EIATTR_FRAME_SIZE
	.align		4
.L_6:
        /*0018*/ 	.byte	0x04, 0x11
        /*001a*/ 	.short	(.L_8 - .L_7)
	.align		4
.L_7:
        /*001c*/ 	.word	index@($__internal_1_$__cuda_sm20_dsqrt_rn_f64_mediumpath_v1)
        /*0020*/ 	.word	0x000000a0


	//----- nvinfo : EIATTR_FRAME_SIZE
	.align		4
.L_8:
        /*0024*/ 	.byte	0x04, 0x11
        /*0026*/ 	.short	(.L_10 - .L_9)
	.align		4
.L_9:
        /*0028*/ 	.word	index@($__internal_0_$__cuda_sm20_div_rn_f64_full)
        /*002c*/ 	.word	0x000000a0


	//----- nvinfo : EIATTR_FRAME_SIZE
	.align		4
.L_10:
        /*0030*/ 	.byte	0x04, 0x11
        /*0032*/ 	.short	(.L_12 - .L_11)
	.align		4
.L_11:
        /*0034*/ 	.word	index@(_Z20kernel_loglikelihoodiPddddddddS_)
        /*0038*/ 	.word	0x000000a0


	//----- nvinfo : EIATTR_MIN_STACK_SIZE
	.align		4
.L_12:
        /*003c*/ 	.byte	0x04, 0x12
        /*003e*/ 	.short	(.L_14 - .L_13)
	.align		4
.L_13:
        /*0040*/ 	.word	index@(_Z20kernel_loglikelihoodiPddddddddS_)
        /*0044*/ 	.word	0x000000a0
.L_14:


//--------------------- .nv.compat                --------------------------
	.section	.nv.compat,"",@"SHT_CUDA_COMPAT_INFO"
	.align	4
        /*0000*/ 	.byte	0x02, 0x09, 0x00, 0x00, 0x02, 0x02, 0x01, 0x00, 0x02, 0x05, 0x05, 0x00, 0x03, 0x07, 0x01, 0x01
        /*0010*/ 	.byte	0x02, 0x03, 0x00, 0x00, 0x02, 0x06, 0x01, 0x00, 0x04, 0x0b, 0x08, 0x00, 0x01, 0x00, 0x00, 0x00
        /*0020*/ 	.byte	0x00, 0x00, 0x00, 0x00


//--------------------- .nv.info._Z20kernel_loglikelihoodiPddddddddS_ --------------------------
	.section	.nv.info._Z20kernel_loglikelihoodiPddddddddS_,"",@"SHT_CUDA_INFO"
	.sectionflags	@""
	.align	4


	//----- nvinfo : EIATTR_CUDA_API_VERSION
	.align		4
        /*0000*/ 	.byte	0x04, 0x37
        /*0002*/ 	.short	(.L_16 - .L_15)
.L_15:
        /*0004*/ 	.word	0x00000082


	//----- nvinfo : EIATTR_KPARAM_INFO
	.align		4
.L_16:
        /*0008*/ 	.byte	0x04, 0x17
        /*000a*/ 	.short	(.L_18 - .L_17)
.L_17:
        /*000c*/ 	.word	0x00000000
        /*0010*/ 	.short	0x0009
        /*0012*/ 	.short	0x0048
        /*0014*/ 	.byte	0x00, 0xf5, 0x21, 0x00


	//----- nvinfo : EIATTR_KPARAM_INFO
	.align		4
.L_18:
        /*0018*/ 	.byte	0x04, 0x17
        /*001a*/ 	.short	(.L_20 - .L_19)
.L_19:
        /*001c*/ 	.word	0x00000000
        /*0020*/ 	.short	0x0008
        /*0022*/ 	.short	0x0040
        /*0024*/ 	.byte	0x00, 0xf0, 0x21, 0x00


	//----- nvinfo : EIATTR_KPARAM_INFO
	.align		4
.L_20:
        /*0028*/ 	.byte	0x04, 0x17
        /*002a*/ 	.short	(.L_22 - .L_21)
.L_21:
        /*002c*/ 	.word	0x00000000
        /*0030*/ 	.short	0x0007
        /*0032*/ 	.short	0x0038
        /*0034*/ 	.byte	0x00, 0xf0, 0x21, 0x00


	//----- nvinfo : EIATTR_KPARAM_INFO
	.align		4
.L_22:
        /*0038*/ 	.byte	0x04, 0x17
        /*003a*/ 	.short	(.L_24 - .L_23)
.L_23:
        /*003c*/ 	.word	0x00000000
        /*0040*/ 	.short	0x0006
        /*0042*/ 	.short	0x0030
        /*0044*/ 	.byte	0x00, 0xf0, 0x21, 0x00


	//----- nvinfo : EIATTR_KPARAM_INFO
	.align		4
.L_24:
        /*0048*/ 	.byte	0x04, 0x17
        /*004a*/ 	.short	(.L_26 - .L_25)
.L_25:
        /*004c*/ 	.word	0x00000000
        /*0050*/ 	.short	0x0005
        /*0052*/ 	.short	0x0028
        /*0054*/ 	.byte	0x00, 0xf0, 0x21, 0x00


	//----- nvinfo : EIATTR_KPARAM_INFO
	.align		4
.L_26:
        /*0058*/ 	.byte	0x04, 0x17
        /*005a*/ 	.short	(.L_28 - .L_27)
.L_27:
        /*005c*/ 	.word	0x00000000
        /*0060*/ 	.short	0x0004
        /*0062*/ 	.short	0x0020
        /*0064*/ 	.byte	0x00, 0xf0, 0x21, 0x00


	//----- nvinfo : EIATTR_KPARAM_INFO
	.align		4
.L_28:
        /*0068*/ 	.byte	0x04, 0x17
        /*006a*/ 	.short	(.L_30 - .L_29)
.L_29:
        /*006c*/ 	.word	0x00000000
        /*0070*/ 	.short	0x0003
        /*0072*/ 	.short	0x0018
        /*0074*/ 	.byte	0x00, 0xf0, 0x21, 0x00


	//----- nvinfo : EIATTR_KPARAM_INFO
	.align		4
.L_30:
        /*0078*/ 	.byte	0x04, 0x17
        /*007a*/ 	.short	(.L_32 - .L_31)
.L_31:
        /*007c*/ 	.word	0x00000000
        /*0080*/ 	.short	0x0002
        /*0082*/ 	.short	0x0010
        /*0084*/ 	.byte	0x00, 0xf0, 0x21, 0x00


	//----- nvinfo : EIATTR_KPARAM_INFO
	.align		4
.L_32:
        /*0088*/ 	.byte	0x04, 0x17
        /*008a*/ 	.short	(.L_34 - .L_33)
.L_33:
        /*008c*/ 	.word	0x00000000
        /*0090*/ 	.short	0x0001
        /*0092*/ 	.short	0x0008
        /*0094*/ 	.byte	0x00, 0xf5, 0x21, 0x00


	//----- nvinfo : EIATTR_KPARAM_INFO
	.align		4
.L_34:
        /*0098*/ 	.byte	0x04, 0x17
        /*009a*/ 	.short	(.L_36 - .L_35)
.L_35:
        /*009c*/ 	.word	0x00000000
        /*00a0*/ 	.short	0x0000
        /*00a2*/ 	.short	0x0000
        /*00a4*/ 	.byte	0x00, 0xf0, 0x11, 0x00


	//----- nvinfo : EIATTR_SPARSE_MMA_MASK
	.align		4
.L_36:
        /*00a8*/ 	.byte	0x03, 0x50
        /*00aa*/ 	.short	0x0000


	//----- nvinfo : EIATTR_MAXREG_COUNT
	.align		4
        /*00ac*/ 	.byte	0x03, 0x1b
        /*00ae*/ 	.short	0x00ff


	//----- nvinfo : EIATTR_MERCURY_ISA_VERSION
	.align		4
        /*00b0*/ 	.byte	0x03, 0x5f
        /*00b2*/ 	.short	0x0101


	//----- nvinfo : EIATTR_VRC_CTA_INIT_COUNT
	.align		4
        /*00b4*/ 	.byte	0x02, 0x4a
	.zero		1
	.zero		1


	//----- nvinfo : EIATTR_EXIT_INSTR_OFFSETS
	.align		4
        /*00b8*/ 	.byte	0x04, 0x1c
        /*00ba*/ 	.short	(.L_38 - .L_37)


	//   ....[0]....
.L_37:
        /*00bc*/ 	.word	0x000000b0


	//   ....[1]....
        /*00c0*/ 	.word	0x0000a910


	//----- nvinfo : EIATTR_CRS_STACK_SIZE
	.align		4
.L_38:
        /*00c4*/ 	.byte	0x04, 0x1e
        /*00c6*/ 	.short	(.L_40 - .L_39)
.L_39:
        /*00c8*/ 	.word	0x00000000


	//----- nvinfo : EIATTR_CBANK_PARAM_SIZE
	.align		4
.L_40:
        /*00cc*/ 	.byte	0x03, 0x19
        /*00ce*/ 	.short	0x0050


	//----- nvinfo : EIATTR_PARAM_CBANK
	.align		4
        /*00d0*/ 	.byte	0x04, 0x0a
        /*00d2*/ 	.short	(.L_42 - .L_41)
	.align		4
.L_41:
        /*00d4*/ 	.word	index@(.nv.constant0._Z20kernel_loglikelihoodiPddddddddS_)
        /*00d8*/ 	.short	0x0380
        /*00da*/ 	.short	0x0050


	//----- nvinfo : EIATTR_SW_WAR
	.align		4
.L_42:
        /*00dc*/ 	.byte	0x04, 0x36
        /*00de*/ 	.short	(.L_44 - .L_43)
.L_43:
        /*00e0*/ 	.word	0x00000008
.L_44:


//--------------------- .nv.callgraph             --------------------------
	.section	.nv.callgraph,"",@"SHT_CUDA_CALLGRAPH"
	.align	4
	.sectionentsize	8
	.align		4
        /*0000*/ 	.word	0x00000000
	.align		4
        /*0004*/ 	.word	0xffffffff
	.align		4
        /*0008*/ 	.word	0x00000000
	.align		4
        /*000c*/ 	.word	0xfffffffe
	.align		4
        /*0010*/ 	.word	0x00000000
	.align		4
        /*0014*/ 	.word	0xfffffffd
	.align		4
        /*0018*/ 	.word	0x00000000
	.align		4
        /*001c*/ 	.word	0xfffffffc


//--------------------- .nv.constant3             --------------------------
	.section	.nv.constant3,"a",@progbits
	.align	8
.nv.constant3:
	.type		wg,@object
	.size		wg,(wgk - wg)
wg:
        /*0000*/ 	.byte	0x1f, 0xdc, 0x62, 0x8b, 0x5f, 0x11, 0xb1, 0x3f, 0xe5, 0xef, 0x78, 0xc8, 0x38, 0x21, 0xc3, 0x3f
        /*0010*/ 	.byte	0x31, 0xbc, 0x00, 0x9d, 0x05, 0x0b, 0xcc, 0x3f, 0xfe, 0x9b, 0x55, 0x7a, 0xaa, 0x3b, 0xd1, 0x3f
        /*0020*/ 	.byte	0xef, 0xd6, 0x14, 0x70, 0xde, 0xe9, 0xd2, 0x3f
	.type		wgk,@object
	.size		wgk,(xgk - wgk)
wgk:
        /*0028*/ 	.byte	0x3f, 0x88, 0xca, 0xdb, 0x5b, 0xf3, 0x87, 0x3f, 0x42, 0x40, 0xa9, 0xa4, 0x76, 0xab, 0xa0, 0x3f
        /*0038*/ 	.byte	0xa2, 0x99, 0x19, 0x02, 0xf7, 0x08, 0xac, 0x3f, 0xe5, 0x22, 0x37, 0xd5, 0xcc, 0x35, 0xb3, 0x3f
        /*0048*/ 	.byte	0x89, 0xb3, 0xdc, 0xdd, 0x11, 0xd7, 0xb7, 0x3f, 0x8f, 0x81, 0xa8, 0xfd, 0xcb, 0x00, 0xbc, 0x3f
        /*0058*/ 	.byte	0xde, 0x2d, 0x5d, 0x8f, 0x2b, 0x9d, 0xbf, 0x3f, 0xd4, 0x48, 0x69, 0xd1, 0x26, 0x3e, 0xc1, 0x3f
        /*0068*/ 	.byte	0x05, 0x0e, 0x6c, 0x61, 0x7b, 0x46, 0xc2, 0x3f, 0xb5, 0x1e, 0xf2, 0x6f, 0x1d, 0xe9, 0xc2, 0x3f
        /*0078*/ 	.byte	0x0f, 0xd1, 0x7c, 0x2b, 0x08, 0x21, 0xc3, 0x3f
	.type		xgk,@object
	.size		xgk,(.L_2 - xgk)
xgk:
        /*0080*/ 	.byte	0xe5, 0x2a, 0x27, 0x69, 0x6c, 0xdc, 0xef, 0x3f, 0xd8, 0xf2, 0x2a, 0x06, 0x3e, 0x2a, 0xef, 0x3f
        /*0090*/ 	.byte	0xc6, 0x11, 0xb0, 0xa4, 0xd9, 0xc3, 0xed, 0x3f, 0xf3, 0xb2, 0x9c, 0x5e, 0x99, 0xae, 0xeb, 0x3f
        /*00a0*/ 	.byte	0x62, 0x6c, 0xfa, 0x74, 0x75, 0xfc, 0xe8, 0x3f, 0x98, 0xe1, 0x8d, 0x22, 0xb9, 0xbd, 0xe5, 0x3f
        /*00b0*/ 	.byte	0x20, 0xc1, 0x1f, 0x40, 0x1b, 0x02, 0xe2, 0x3f, 0xdc, 0x6a, 0x01, 0x09, 0xc0, 0xbc, 0xdb, 0x3f
        /*00c0*/ 	.byte	0x37, 0xa1, 0x5e, 0x29, 0x55, 0xd7, 0xd2, 0x3f, 0x7a, 0xe2, 0x91, 0x78, 0x50, 0x0e, 0xc3, 0x3f
        /*00d0*/ 	.byte	0x00, 0x00, 0x00, 0x00, 0x00, 0x00, 0x00, 0x00
.L_2:


//--------------------- .text._Z20kernel_loglikelihoodiPddddddddS_ --------------------------
	.section	.text._Z20kernel_loglikelihoodiPddddddddS_,"ax",@progbits
	.align	128
        .global         _Z20kernel_loglikelihoodiPddddddddS_
        .type           _Z20kernel_loglikelihoodiPddddddddS_,@function
        .size           _Z20kernel_loglikelihoodiPddddddddS_,(.L_x_127 - _Z20kernel_loglikelihoodiPddddddddS_)
        .other          _Z20kernel_loglikelihoodiPddddddddS_,@"STO_CUDA_ENTRY STV_DEFAULT"
_Z20kernel_loglikelihoodiPddddddddS_:
.text._Z20kernel_loglikelihoodiPddddddddS_:
[----:B------:R-:W0:Y:S01]  /*0000*/  LDC R1, c[0x0][0x37c] ;  /* 0x0000df00ff017b82 */ /* 0x000e220000000800 */
[----:B------:R-:W1:Y:S07]  /*0010*/  S2R R84, SR_TID.X ;  /* 0x0000000000547919 */ /* 0x000e6e0000002100 */
[----:B------:R-:W1:Y:S01]  /*0020*/  S2UR UR4, SR_CTAID.X ;  /* 0x00000000000479c3 */ /* 0x000e620000002500 */
[----:B------:R-:W2:Y:S01]  /*0030*/  LDCU UR5, c[0x0][0x380] ;  /* 0x00007000ff0577ac */ /* 0x000ea20008000800 */
[----:B0-----:R-:W-:Y:S01]  /*0040*/  VIADD R1, R1, 0xffffff60 ;  /* 0xffffff6001017836 */ /* 0x001fe20000000000 */
[----:B------:R-:W0:Y:S05]  /*0050*/  LDCU.64 UR6, c[0x0][0x3a0] ;  /* 0x00007400ff0677ac */ /* 0x000e2a0008000a00 */
[----:B------:R-:W1:Y:S01]  /*0060*/  LDC R3, c[0x0][0x360] ;  /* 0x0000d800ff037b82 */ /* 0x000e620000000800 */
[----:B0-----:R-:W-:-:S02]  /*0070*/  IMAD.U32 R48, RZ, RZ, UR6 ;  /* 0x00000006ff307e24 */ /* 0x001fc4000f8e00ff */
[----:B------:R-:W-:Y:S02]  /*0080*/  IMAD.U32 R49, RZ, RZ, UR7 ;  /* 0x00000007ff317e24 */ /* 0x000fe4000f8e00ff */
[----:B-1----:R-:W-:-:S05]  /*0090*/  IMAD R84, R3, UR4, R84 ;  /* 0x0000000403547c24 */ /* 0x002fca000f8e0254 */
[----:B--2---:R-:W-:-:S13]  /*00a0*/  ISETP.GE.AND P0, PT, R84, UR5, PT ;  /* 0x0000000554007c0c */ /* 0x004fda000bf06270 */
[----:B------:R-:W-:Y:S05]  /*00b0*/  @P0 EXIT ;  /* 0x000000000000094d */ /* 0x000fea0003800000 */
[----:B------:R-:W0:Y:S01]  /*00c0*/  LDC.64 R52, c[0x0][0x388] ;  /* 0x0000e200ff347b82 */ /* 0x000e220000000a00 */
[----:B------:R-:W1:Y:S01]  /*00d0*/  LDCU.64 UR6, c[0x0][0x358] ;  /* 0x00006b00ff0677ac */ /* 0x000e620008000a00 */
[----:B------:R-:W2:Y:S06]  /*00e0*/  LDCU UR8, c[0x0][0x3a4] ;  /* 0x00007480ff0877ac */ /* 0x000eac0008000800 */
[----:B------:R-:W3:Y:S01]  /*00f0*/  LDC.64 R6, c[0x0][0x3a0] ;  /* 0x0000e800ff067b82 */ /* 0x000ee20000000a00 */
[----:B------:R-:W-:Y:S01]  /*0100*/  IMAD.MOV.U32 R2, RZ, RZ, 0x1 ;  /* 0x00000001ff027424 */ /* 0x000fe200078e00ff */
[----:B------:R-:W4:Y:S01]  /*0110*/  LDCU.64 UR4, c[0x0][0x390] ;  /* 0x00007200ff0477ac */ /* 0x000f220008000a00 */
[----:B0-----:R-:W-:-:S06]  /*0120*/  IMAD.WIDE R52, R84, 0x8, R52 ;  /* 0x0000000854347825 */ /* 0x001fcc00078e0234 */
[----:B-1----:R-:W4:Y:S01]  /*0130*/  LDG.E.64 R52, desc[UR6][R52.64] ;  /* 0x0000000634347981 */ /* 0x002f22000c1e1b00 */
[----:B--2---:R-:W3:Y:S01]  /*0140*/  MUFU.RCP64H R3, UR8 ;  /* 0x0000000800037d08 */ /* 0x004ee20008001800 */
[----:B------:R-:W-:Y:S01]  /*0150*/  BSSY.RECONVERGENT B0, `(.L_x_0) ;  /* 0x0000015000007945 */ /* 0x000fe20003800200 */
[----:B---3--:R-:W-:-:S08]  /*0160*/  DFMA R4, R2, -R6, 1 ;  /* 0x3ff000000204742b */ /* 0x008fd00000000806 */
[----:B------:R-:W-:-:S08]  /*0170*/  DFMA R4, R4, R4, R4 ;  /* 0x000000040404722b */ /* 0x000fd00000000004 */
[----:B------:R-:W-:-:S08]  /*0180*/  DFMA R4, R2, R4, R2 ;  /* 0x000000040204722b */ /* 0x000fd00000000002 */
[----:B------:R-:W-:-:S08]  /*0190*/  DFMA R2, R4, -R6, 1 ;  /* 0x3ff000000402742b */ /* 0x000fd00000000806 */
[----:B------:R-:W-:Y:S02]  /*01a0*/  DFMA R2, R4, R2, R4 ;  /* 0x000000020402722b */ /* 0x000fe40000000004 */
[----:B----4-:R-:W-:-:S08]  /*01b0*/  DADD R98, R52, -UR4 ;  /* 0x8000000434627e29 */ /* 0x010fd00008000000 */
[----:B------:R-:W-:Y:S02]  /*01c0*/  DMUL R4, R98, R2 ;  /* 0x0000000262047228 */ /* 0x000fe40000000000 */
[----:B------:R-:W-:-:S06]  /*01d0*/  FSETP.GEU.AND P1, PT, |R99|, 6.5827683646048100446e-37, PT ;  /* 0x036000006300780b */ /* 0x000fcc0003f2e200 */
[----:B------:R-:W-:-:S08]  /*01e0*/  DFMA R6, R4, -R6, R98 ;  /* 0x800000060406722b */ /* 0x000fd00000000062 */
[----:B------:R-:W-:-:S10]  /*01f0*/  DFMA R4, R2, R6, R4 ;  /* 0x000000060204722b */ /* 0x000fd40000000004 */
[----:B------:R-:W-:-:S05]  /*0200*/  FFMA R0, RZ, UR8, R5 ;  /* 0x00000008ff007c23 */ /* 0x000fca0008000005 */
[----:B------:R-:W-:-:S13]  /*0210*/  FSETP.GT.AND P0, PT, |R0|, 1.469367938527859385e-39, PT ;  /* 0x001000000000780b */ /* 0x000fda0003f04200 */
[----:B------:R-:W-:Y:S05]  /*0220*/  @P0 BRA P1, `(.L_x_1) ;  /* 0x00000000001c0947 */ /* 0x000fea0000800000 */
[----:B------:R-:W0:Y:S01]  /*0230*/  LDCU.64 UR4, c[0x0][0x3a0] ;  /* 0x00007400ff0477ac */ /* 0x000e220008000a00 */
[----:B------:R-:W-:Y:S01]  /*0240*/  MOV R94, 0x280 ;  /* 0x00000280005e7802 */ /* 0x000fe20000000f00 */
[----:B0-----:R-:W-:Y:S02]  /*0250*/  IMAD.U32 R40, RZ, RZ, UR4 ;  /* 0x00000004ff287e24 */ /* 0x001fe4000f8e00ff */
[----:B------:R-:W-:-:S07]  /*0260*/  IMAD.U32 R43, RZ, RZ, UR5 ;  /* 0x00000005ff2b7e24 */ /* 0x000fce000f8e00ff */
[----:B------:R-:W-:Y:S05]  /*0270*/  CALL.REL.NOINC `($__internal_0_$__cuda_sm20_div_rn_f64_full) ;  /* 0x000000a400a87944 */ /* 0x000fea0003c00000 */
[----:B------:R-:W-:Y:S01]  /*0280*/  MOV R4, R112 ;  /* 0x0000007000047202 */ /* 0x000fe20000000f00 */
[----:B------:R-:W-:-:S07]  /*0290*/  IMAD.MOV.U32 R5, RZ, RZ, R113 ;  /* 0x000000ffff057224 */ /* 0x000fce00078e0071 */
.L_x_1:
[----:B------:R-:W-:Y:S05]  /*02a0*/  BSYNC.RECONVERGENT B0 ;  /* 0x0000000000007941 */ /* 0x000fea0003800200 */
.L_x_0:
[----:B------:R-:W-:Y:S01]  /*02b0*/  DADD R106, -RZ, |R4| ;  /* 0x00000000ff6a7229 */ /* 0x000fe20000000504 */
[----:B------:R-:W-:Y:S01]  /*02c0*/  BSSY.RECONVERGENT B0, `(.L_x_2) ;  /* 0x0000005000007945 */ /* 0x000fe20003800200 */
[----:B------:R-:W-:Y:S01]  /*02d0*/  IMAD.MOV.U32 R105, RZ, RZ, 0x40000000 ;  /* 0x40000000ff697424 */ /* 0x000fe200078e00ff */
[----:B------:R-:W-:Y:S01]  /*02e0*/  MOV R94, 0x310 ;  /* 0x00000310005e7802 */ /* 0x000fe20000000f00 */
[----:B------:R-:W-:-:S07]  /*02f0*/  UMOV UR4, URZ ;  /* 0x000000ff00047c82 */ /* 0x000fce0008000000 */
[----:B------:R-:W-:Y:S05]  /*0300*/  CALL.REL.NOINC `($_Z20kernel_loglikelihoodiPddddddddS_$__internal_accurate_pow) ;  /* 0x000000ac00ac7944 */ /* 0x000fea0003c00000 */
[----:B------:R-:W-:Y:S05]  /*0310*/  BSYNC.RECONVERGENT B0 ;  /* 0x0000000000007941 */ /* 0x000fea0003800200 */
.L_x_2:
[C---:B------:R-:W-:Y:S01]  /*0320*/  DADD R2, R4.reuse, 2 ;  /* 0x4000000004027429 */ /* 0x040fe20000000000 */
[----:B------:R-:W0:Y:S01]  /*0330*/  LDC.64 R10, c[0x0][0x3a8] ;  /* 0x0000ea00ff0a7b82 */ /* 0x000e220000000a00 */
[----:B------:R-:W0:Y:S01]  /*0340*/  LDCU.64 UR8, c[0x0][0x3b8] ;  /* 0x00007700ff0877ac */ /* 0x000e220008000a00 */
[----:B------:R-:W-:Y:S01]  /*0350*/  DSETP.NEU.AND P0, PT, R4, RZ, PT ;  /* 0x000000ff0400722a */ /* 0x000fe20003f0d000 */
[----:B------:R-:W-:Y:S01]  /*0360*/  IMAD.MOV.U32 R12, RZ, RZ, R41 ;  /* 0x000000ffff0c7224 */ /* 0x000fe200078e0029 */
[----:B------:R-:W-:Y:S01]  /*0370*/  BSSY.RECONVERGENT B0, `(.L_x_3) ;  /* 0x000000f000007945 */ /* 0x000fe20003800200 */
[----:B------:R-:W-:Y:S02]  /*0380*/  IMAD.MOV.U32 R13, RZ, RZ, R42 ;  /* 0x000000ffff0d7224 */ /* 0x000fe400078e002a */
[----:B------:R-:W-:Y:S02]  /*0390*/  IMAD.MOV.U32 R2, RZ, RZ, R12 ;  /* 0x000000ffff027224 */ /* 0x000fe400078e000c */
[----:B------:R-:W-:Y:S01]  /*03a0*/  LOP3.LUT R0, R3, 0x7ff00000, RZ, 0xc0, !PT ;  /* 0x7ff0000003007812 */ /* 0x000fe200078ec0ff */
[----:B------:R-:W-:-:S03]  /*03b0*/  IMAD.MOV.U32 R3, RZ, RZ, R13 ;  /* 0x000000ffff037224 */ /* 0x000fc600078e000d */
[----:B------:R-:W-:-:S03]  /*03c0*/  ISETP.NE.AND P1, PT, R0, 0x7ff00000, PT ;  /* 0x7ff000000000780c */ /* 0x000fc60003f25270 */
[----:B------:R-:W-:Y:S01]  /*03d0*/  @!P0 CS2R R2, SRZ ;  /* 0x0000000000028805 */ /* 0x000fe2000001ff00 */
[----:B0-----:R-:W-:-:S09]  /*03e0*/  DMUL R10, R10, -UR8 ;  /* 0x800000080a0a7c28 */ /* 0x001fd20008000000 */
[----:B------:R-:W-:Y:S05]  /*03f0*/  @P1 BRA `(.L_x_4) ;  /* 0x0000000000181947 */ /* 0x000fea0003800000 */
[----:B------:R-:W-:-:S14]  /*0400*/  DSETP.NAN.AND P0, PT, R4, R4, PT ;  /* 0x000000040400722a */ /* 0x000fdc0003f08000 */
[----:B------:R-:W-:Y:S01]  /*0410*/  @P0 DADD R2, R4, 2 ;  /* 0x4000000004020429 */ /* 0x000fe20000000000 */
[----:B------:R-:W-:Y:S10]  /*0420*/  @P0 BRA `(.L_x_4) ;  /* 0x00000000000c0947 */ /* 0x000ff40003800000 */
[----:B------:R-:W-:-:S14]  /*0430*/  DSETP.NEU.AND P0, PT, |R4|, +INF , PT ;  /* 0x7ff000000400742a */ /* 0x000fdc0003f0d200 */
[----:B------:R-:W-:Y:S01]  /*0440*/  @!P0 MOV R2, 0x0 ;  /* 0x0000000000028802 */ /* 0x000fe20000000f00 */
[----:B------:R-:W-:-:S07]  /*0450*/  @!P0 IMAD.MOV.U32 R3, RZ, RZ, 0x7ff00000 ;  /* 0x7ff00000ff038424 */ /* 0x000fce00078e00ff */
.L_x_4:
[----:B------:R-:W-:Y:S05]  /*0460*/  BSYNC.RECONVERGENT B0 ;  /* 0x0000000000007941 */ /* 0x000fea0003800200 */
.L_x_3:
[----:B------:R-:W-:Y:S01]  /*0470*/  DMUL R2, R2, 0.5 ;  /* 0x3fe0000002027828 */ /* 0x000fe20000000000 */
[----:B------:R-:W-:Y:S01]  /*0480*/  UMOV UR8, 0xfefa39ef ;  /* 0xfefa39ef00087882 */ /* 0x000fe20000000000 */
[----:B------:R-:W-:Y:S01]  /*0490*/  DSETP.NEU.AND P0, PT, R4, 1, PT ;  /* 0x3ff000000400742a */ /* 0x000fe20003f0d000 */
[----:B------:R-:W-:Y:S01]  /*04a0*/  UMOV UR9, 0x3fe62e42 ;  /* 0x3fe62e4200097882 */ /* 0x000fe20000000000 */
[----:B------:R-:W-:Y:S06]  /*04b0*/  BSSY.RECONVERGENT B0, `(.L_x_5) ;  /* 0x000003b000007945 */ /* 0x000fec0003800200 */
[----:B------:R-:W-:-:S02]  /*04c0*/  FSEL R2, R2, RZ, P0 ;  /* 0x000000ff02027208 */ /* 0x000fc40000000000 */
[----:B------:R-:W-:-:S06]  /*04d0*/  FSEL R3, R3, 1.75, P0 ;  /* 0x3fe0000003037808 */ /* 0x000fcc0000000000 */
[----:B------:R-:W-:Y:S01]  /*04e0*/  DADD R8, R10, -R2 ;  /* 0x000000000a087229 */ /* 0x000fe20000000802 */
[----:B------:R-:W-:Y:S02]  /*04f0*/  IMAD.MOV.U32 R2, RZ, RZ, 0x652b82fe ;  /* 0x652b82feff027424 */ /* 0x000fe400078e00ff */
[----:B------:R-:W-:-:S06]  /*0500*/  IMAD.MOV.U32 R3, RZ, RZ, 0x3ff71547 ;  /* 0x3ff71547ff037424 */ /* 0x000fcc00078e00ff */
[----:B------:R-:W-:Y:S01]  /*0510*/  DFMA R14, R8, R2, 6.75539944105574400000e+15 ;  /* 0x43380000080e742b */ /* 0x000fe20000000002 */
[----:B------:R-:W-:-:S07]  /*0520*/  FSETP.GEU.AND P0, PT, |R9|, 4.1917929649353027344, PT ;  /* 0x4086232b0900780b */ /* 0x000fce0003f0e200 */
[----:B------:R-:W-:-:S08]  /*0530*/  DADD R2, R14, -6.75539944105574400000e+15 ;  /* 0xc33800000e027429 */ /* 0x000fd00000000000 */
[----:B------:R-:W-:Y:S01]  /*0540*/  DFMA R6, R2, -UR8, R8 ;  /* 0x8000000802067c2b */ /* 0x000fe20008000008 */
[----:B------:R-:W-:Y:S01]  /*0550*/  UMOV UR8, 0x3b39803f ;  /* 0x3b39803f00087882 */ /* 0x000fe20000000000 */
[----:B------:R-:W-:-:S06]  /*0560*/  UMOV UR9, 0x3c7abc9e ;  /* 0x3c7abc9e00097882 */ /* 0x000fcc0000000000 */
[----:B------:R-:W-:Y:S01]  /*0570*/  DFMA R6, R2, -UR8, R6 ;  /* 0x8000000802067c2b */ /* 0x000fe20008000006 */
[----:B------:R-:W-:Y:S01]  /*0580*/  UMOV UR8, 0x69ce2bdf ;  /* 0x69ce2bdf00087882 */ /* 0x000fe20000000000 */
[----:B------:R-:W-:Y:S01]  /*0590*/  IMAD.MOV.U32 R2, RZ, RZ, -0x35dec16 ;  /* 0xfca213eaff027424 */ /* 0x000fe200078e00ff */
[----:B------:R-:W-:Y:S01]  /*05a0*/  UMOV UR9, 0x3e5ade15 ;  /* 0x3e5ade1500097882 */ /* 0x000fe20000000000 */
[----:B------:R-:W-:-:S06]  /*05b0*/  IMAD.MOV.U32 R3, RZ, RZ, 0x3e928af3 ;  /* 0x3e928af3ff037424 */ /* 0x000fcc00078e00ff */
[----:B------:R-:W-:Y:S01]  /*05c0*/  DFMA R2, R6, UR8, R2 ;  /* 0x0000000806027c2b */ /* 0x000fe20008000002 */
[----:B------:R-:W-:Y:S01]  /*05d0*/  UMOV UR8, 0x62401315 ;  /* 0x6240131500087882 */ /* 0x000fe20000000000 */
[----:B------:R-:W-:-:S06]  /*05e0*/  UMOV UR9, 0x3ec71dee ;  /* 0x3ec71dee00097882 */ /* 0x000fcc0000000000 */
[----:B------:R-:W-:Y:S01]  /*05f0*/  DFMA R2, R6, R2, UR8 ;  /* 0x0000000806027e2b */ /* 0x000fe20008000002 */
        /* <DEDUP_REMOVED lines=20> */
[----:B------:R-:W-:-:S08]  /*0740*/  DFMA R2, R6, R2, UR8 ;  /* 0x0000000806027e2b */ /* 0x000fd00008000002 */
[----:B------:R-:W-:-:S08]  /*0750*/  DFMA R2, R6, R2, 1 ;  /* 0x3ff000000602742b */ /* 0x000fd00000000002 */
[----:B------:R-:W-:-:S10]  /*0760*/  DFMA R2, R6, R2, 1 ;  /* 0x3ff000000602742b */ /* 0x000fd40000000002 */
[----:B------:R-:W-:Y:S01]  /*0770*/  IMAD R59, R14, 0x100000, R3 ;  /* 0x001000000e3b7824 */ /* 0x000fe200078e0203 */
[----:B------:R-:W-:Y:S01]  /*0780*/  MOV R58, R2 ;  /* 0x00000002003a7202 */ /* 0x000fe20000000f00 */
[----:B------:R-:W-:Y:S06]  /*0790*/  @!P0 BRA `(.L_x_6) ;  /* 0x0000000000308947 */ /* 0x000fec0003800000 */
[----:B------:R-:W-:Y:S01]  /*07a0*/  FSETP.GEU.AND P1, PT, |R9|, 4.2275390625, PT ;  /* 0x408748000900780b */ /* 0x000fe20003f2e200 */
[C---:B------:R-:W-:Y:S02]  /*07b0*/  DADD R16, R8.reuse, +INF ;  /* 0x7ff0000008107429 */ /* 0x040fe40000000000 */
[----:B------:R-:W-:-:S08]  /*07c0*/  DSETP.GEU.AND P0, PT, R8, RZ, PT ;  /* 0x000000ff0800722a */ /* 0x000fd00003f0e000 */
[----:B------:R-:W-:Y:S02]  /*07d0*/  FSEL R58, R16, RZ, P0 ;  /* 0x000000ff103a7208 */ /* 0x000fe40000000000 */
[----:B------:R-:W-:Y:S02]  /*07e0*/  @!P1 LEA.HI R6, R14, R14, RZ, 0x1 ;  /* 0x0000000e0e069211 */ /* 0x000fe400078f08ff */
[----:B------:R-:W-:Y:S02]  /*07f0*/  FSEL R59, R17, RZ, P0 ;  /* 0x000000ff113b7208 */ /* 0x000fe40000000000 */
[----:B------:R-:W-:-:S05]  /*0800*/  @!P1 SHF.R.S32.HI R7, RZ, 0x1, R6 ;  /* 0x00000001ff079819 */ /* 0x000fca0000011406 */
[----:B------:R-:W-:Y:S02]  /*0810*/  @!P1 IMAD.IADD R6, R14, 0x1, -R7 ;  /* 0x000000010e069824 */ /* 0x000fe400078e0a07 */
[----:B------:R-:W-:-:S03]  /*0820*/  @!P1 IMAD R3, R7, 0x100000, R3 ;  /* 0x0010000007039824 */ /* 0x000fc600078e0203 */
[----:B------:R-:W-:Y:S01]  /*0830*/  @!P1 LEA R7, R6, 0x3ff00000, 0x14 ;  /* 0x3ff0000006079811 */ /* 0x000fe200078ea0ff */
[----:B------:R-:W-:-:S06]  /*0840*/  @!P1 IMAD.MOV.U32 R6, RZ, RZ, RZ ;  /* 0x000000ffff069224 */ /* 0x000fcc00078e00ff */
[----:B------:R-:W-:-:S11]  /*0850*/  @!P1 DMUL R58, R2, R6 ;  /* 0x00000006023a9228 */ /* 0x000fd60000000000 */
.L_x_6:
[----:B------:R-:W-:Y:S05]  /*0860*/  BSYNC.RECONVERGENT B0 ;  /* 0x0000000000007941 */ /* 0x000fea0003800200 */
.L_x_5:
[----:B------:R-:W0:Y:S01]  /*0870*/  LDCU UR5, c[0x0][0x3a4] ;  /* 0x00007480ff0577ac */ /* 0x000e220008000800 */
[----:B------:R-:W1:Y:S01]  /*0880*/  LDC.64 R6, c[0x0][0x3a0] ;  /* 0x0000e800ff067b82 */ /* 0x000e620000000a00 */
[----:B------:R-:W-:Y:S01]  /*0890*/  IMAD.MOV.U32 R2, RZ, RZ, 0x1 ;  /* 0x00000001ff027424 */ /* 0x000fe200078e00ff */
[----:B------:R-:W-:Y:S01]  /*08a0*/  BSSY.RECONVERGENT B0, `(.L_x_7) ;  /* 0x0000017000007945 */ /* 0x000fe20003800200 */
[----:B------:R-:W2:Y:S01]  /*08b0*/  LDCU.64 UR8, c[0x0][0x398] ;  /* 0x00007300ff0877ac */ /* 0x000ea20008000a00 */
[----:B0-----:R-:W1:Y:S01]  /*08c0*/  MUFU.RCP64H R3, UR5 ;  /* 0x0000000500037d08 */ /* 0x001e620008001800 */
[----:B--2---:R-:W-:-:S10]  /*08d0*/  DADD R98, R52, -UR8 ;  /* 0x8000000834627e29 */ /* 0x004fd40008000000 */
[----:B------:R-:W-:Y:S01]  /*08e0*/  FSETP.GEU.AND P1, PT, |R99|, 6.5827683646048100446e-37, PT ;  /* 0x036000006300780b */ /* 0x000fe20003f2e200 */
[----:B-1----:R-:W-:-:S08]  /*08f0*/  DFMA R8, R2, -R6, 1 ;  /* 0x3ff000000208742b */ /* 0x002fd00000000806 */
[----:B------:R-:W-:-:S08]  /*0900*/  DFMA R8, R8, R8, R8 ;  /* 0x000000080808722b */ /* 0x000fd00000000008 */
[----:B------:R-:W-:-:S08]  /*0910*/  DFMA R8, R2, R8, R2 ;  /* 0x000000080208722b */ /* 0x000fd00000000002 */
[----:B------:R-:W-:-:S08]  /*0920*/  DFMA R2, R8, -R6, 1 ;  /* 0x3ff000000802742b */ /* 0x000fd00000000806 */
[----:B------:R-:W-:-:S08]  /*0930*/  DFMA R8, R8, R2, R8 ;  /* 0x000000020808722b */ /* 0x000fd00000000008 */
[----:B------:R-:W-:-:S08]  /*0940*/  DMUL R2, R8, R98 ;  /* 0x0000006208027228 */ /* 0x000fd00000000000 */
        /* <DEDUP_REMOVED lines=12> */
.L_x_8:
[----:B------:R-:W-:Y:S05]  /*0a10*/  BSYNC.RECONVERGENT B0 ;  /* 0x0000000000007941 */ /* 0x000fea0003800200 */
.L_x_7:
[----:B------:R-:W-:Y:S01]  /*0a20*/  DADD R106, -RZ, |R2| ;  /* 0x00000000ff6a7229 */ /* 0x000fe20000000502 */
[----:B------:R-:W-:Y:S01]  /*0a30*/  BSSY.RECONVERGENT B0, `(.L_x_9) ;  /* 0x0000004000007945 */ /* 0x000fe20003800200 */
[----:B------:R-:W-:Y:S01]  /*0a40*/  IMAD.MOV.U32 R105, RZ, RZ, 0x40000000 ;  /* 0x40000000ff697424 */ /* 0x000fe200078e00ff */
[----:B------:R-:W-:-:S08]  /*0a50*/  MOV R94, 0xa70 ;  /* 0x00000a70005e7802 */ /* 0x000fd00000000f00 */
[----:B------:R-:W-:Y:S05]  /*0a60*/  CALL.REL.NOINC `($_Z20kernel_loglikelihoodiPddddddddS_$__internal_accurate_pow) ;  /* 0x000000a400d47944 */ /* 0x000fea0003c00000 */
[----:B------:R-:W-:Y:S05]  /*0a70*/  BSYNC.RECONVERGENT B0 ;  /* 0x0000000000007941 */ /* 0x000fea0003800200 */
.L_x_9:
[C---:B------:R-:W-:Y:S01]  /*0a80*/  DADD R6, R2.reuse, 2 ;  /* 0x4000000002067429 */ /* 0x040fe20000000000 */
[----:B------:R-:W0:Y:S01]  /*0a90*/  LDC.64 R50, c[0x0][0x3b0] ;  /* 0x0000ec00ff327b82 */ /* 0x000e220000000a00 */
[----:B------:R-:W-:Y:S01]  /*0aa0*/  DSETP.NEU.AND P1, PT, R2, RZ, PT ;  /* 0x000000ff0200722a */ /* 0x000fe20003f2d000 */
[----:B------:R-:W-:Y:S01]  /*0ab0*/  IMAD.MOV.U32 R16, RZ, RZ, R41 ;  /* 0x000000ffff107224 */ /* 0x000fe200078e0029 */
[----:B------:R-:W-:Y:S01]  /*0ac0*/  BSSY.RECONVERGENT B0, `(.L_x_10) ;  /* 0x000000f000007945 */ /* 0x000fe20003800200 */
[----:B------:R-:W-:Y:S02]  /*0ad0*/  IMAD.MOV.U32 R17, RZ, RZ, R42 ;  /* 0x000000ffff117224 */ /* 0x000fe400078e002a */
[----:B------:R-:W-:Y:S02]  /*0ae0*/  IMAD.MOV.U32 R6, RZ, RZ, R16 ;  /* 0x000000ffff067224 */ /* 0x000fe400078e0010 */
[----:B------:R-:W1:Y:S01]  /*0af0*/  LDC.64 R14, c[0x0][0x3b8] ;  /* 0x0000ee00ff0e7b82 */ /* 0x000e620000000a00 */
[----:B------:R-:W-:Y:S01]  /*0b00*/  LOP3.LUT R28, R7, 0x7ff00000, RZ, 0xc0, !PT ;  /* 0x7ff00000071c7812 */ /* 0x000fe200078ec0ff */
[----:B------:R-:W-:-:S03]  /*0b10*/  IMAD.MOV.U32 R7, RZ, RZ, R17 ;  /* 0x000000ffff077224 */ /* 0x000fc600078e0011 */
[----:B------:R-:W-:Y:S02]  /*0b20*/  ISETP.NE.AND P0, PT, R28, 0x7ff00000, PT ;  /* 0x7ff000001c00780c */ /* 0x000fe40003f05270 */
[----:B------:R-:W-:-:S11]  /*0b30*/  @!P1 CS2R R6, SRZ ;  /* 0x0000000000069805 */ /* 0x000fd6000001ff00 */
[----:B------:R-:W-:Y:S05]  /*0b40*/  @P0 BRA `(.L_x_11) ;  /* 0x0000000000180947 */ /* 0x000fea0003800000 */
[----:B------:R-:W-:-:S14]  /*0b50*/  DSETP.NAN.AND P0, PT, R2, R2, PT ;  /* 0x000000020200722a */ /* 0x000fdc0003f08000 */
[----:B------:R-:W-:Y:S01]  /*0b60*/  @P0 DADD R6, R2, 2 ;  /* 0x4000000002060429 */ /* 0x000fe20000000000 */
[----:B------:R-:W-:Y:S10]  /*0b70*/  @P0 BRA `(.L_x_11) ;  /* 0x00000000000c0947 */ /* 0x000ff40003800000 */
[----:B------:R-:W-:-:S14]  /*0b80*/  DSETP.NEU.AND P0, PT, |R2|, +INF , PT ;  /* 0x7ff000000200742a */ /* 0x000fdc0003f0d200 */
[----:B------:R-:W-:Y:S01]  /*0b90*/  @!P0 MOV R6, 0x0 ;  /* 0x0000000000068802 */ /* 0x000fe20000000f00 */
[----:B------:R-:W-:-:S07]  /*0ba0*/  @!P0 IMAD.MOV.U32 R7, RZ, RZ, 0x7ff00000 ;  /* 0x7ff00000ff078424 */ /* 0x000fce00078e00ff */
.L_x_11:
[----:B------:R-:W-:Y:S05]  /*0bb0*/  BSYNC.RECONVERGENT B0 ;  /* 0x0000000000007941 */ /* 0x000fea0003800200 */
.L_x_10:
[----:B------:R-:W-:Y:S01]  /*0bc0*/  DMUL R6, R6, 0.5 ;  /* 0x3fe0000006067828 */ /* 0x000fe20000000000 */
[----:B------:R-:W-:Y:S01]  /*0bd0*/  IMAD.MOV.U32 R26, RZ, RZ, 0x652b82fe ;  /* 0x652b82feff1a7424 */ /* 0x000fe200078e00ff */
[----:B------:R-:W-:Y:S01]  /*0be0*/  DSETP.NEU.AND P2, PT, R2, 1, PT ;  /* 0x3ff000000200742a */ /* 0x000fe20003f4d000 */
[----:B------:R-:W-:Y:S01]  /*0bf0*/  IMAD.MOV.U32 R27, RZ, RZ, 0x3ff71547 ;  /* 0x3ff71547ff1b7424 */ /* 0x000fe200078e00ff */
[----:B01----:R-:W-:Y:S01]  /*0c00*/  DMUL R14, R14, -R50 ;  /* 0x800000320e0e7228 */ /* 0x003fe20000000000 */
[----:B------:R-:W-:Y:S01]  /*0c10*/  UMOV UR8, 0xfefa39ef ;  /* 0xfefa39ef00087882 */ /* 0x000fe20000000000 */
[----:B------:R-:W-:Y:S01]  /*0c20*/  UMOV UR9, 0x3fe62e42 ;  /* 0x3fe62e4200097882 */ /* 0x000fe20000000000 */
[----:B------:R-:W0:Y:S01]  /*0c30*/  LDCU.64 UR10, c[0x0][0x3a8] ;  /* 0x00007500ff0a77ac */ /* 0x000e220008000a00 */
[----:B------:R-:W-:Y:S01]  /*0c40*/  IMAD.MOV.U32 R18, RZ, RZ, 0x1 ;  /* 0x00000001ff127424 */ /* 0x000fe200078e00ff */
[----:B------:R-:W1:Y:S01]  /*0c50*/  LDC R29, c[0x0][0x3ac] ;  /* 0x0000eb00ff1d7b82 */ /* 0x000e620000000800 */
[----:B------:R-:W-:Y:S01]  /*0c60*/  FSEL R6, R6, RZ, P2 ;  /* 0x000000ff06067208 */ /* 0x000fe20001000000 */
[----:B------:R-:W-:Y:S01]  /*0c70*/  BSSY.RECONVERGENT B0, `(.L_x_12) ;  /* 0x0000046000007945 */ /* 0x000fe20003800200 */
[----:B------:R-:W-:-:S02]  /*0c80*/  FSEL R7, R7, 1.75, P2 ;  /* 0x3fe0000007077808 */ /* 0x000fc40001000000 */
[----:B------:R-:W-:Y:S02]  /*0c90*/  ISETP.NE.AND P4, PT, R28, 0x7ff00000, PT ;  /* 0x7ff000001c00780c */ /* 0x000fe40003f85270 */
[----:B------:R-:W-:Y:S02]  /*0ca0*/  ISETP.NE.AND P3, PT, R0, 0x7ff00000, PT ;  /* 0x7ff000000000780c */ /* 0x000fe40003f65270 */
[----:B------:R-:W-:Y:S01]  /*0cb0*/  DADD R24, R14, -R6 ;  /* 0x000000000e187229 */ /* 0x000fe20000000806 */
[----:B------:R-:W-:Y:S01]  /*0cc0*/  P2R R28, PR, RZ, 0x10 ;  /* 0x00000010ff1c7803 */ /* 0x000fe20000000000 */
[----:B0-----:R-:W-:-:S06]  /*0cd0*/  DADD R50, R50, UR10 ;  /* 0x0000000a32327e29 */ /* 0x001fcc0008000000 */
[----:B------:R-:W-:Y:S02]  /*0ce0*/  DFMA R26, R24, R26, 6.75539944105574400000e+15 ;  /* 0x43380000181a742b */ /* 0x000fe4000000001a */
[----:B------:R-:W-:Y:S01]  /*0cf0*/  FSETP.GEU.AND P0, PT, |R25|, 4.1917929649353027344, PT ;  /* 0x4086232b1900780b */ /* 0x000fe20003f0e200 */
[----:B------:R-:W0:Y:S05]  /*0d00*/  MUFU.RCP64H R19, R51 ;  /* 0x0000003300137308 */ /* 0x000e2a0000001800 */
[----:B------:R-:W-:-:S08]  /*0d10*/  DADD R6, R26, -6.75539944105574400000e+15 ;  /* 0xc33800001a067429 */ /* 0x000fd00000000000 */
[----:B------:R-:W-:Y:S01]  /*0d20*/  DFMA R8, R6, -UR8, R24 ;  /* 0x8000000806087c2b */ /* 0x000fe20008000018 */
[----:B------:R-:W-:Y:S01]  /*0d30*/  UMOV UR8, 0x3b39803f ;  /* 0x3b39803f00087882 */ /* 0x000fe20000000000 */
[----:B------:R-:W-:Y:S01]  /*0d40*/  UMOV UR9, 0x3c7abc9e ;  /* 0x3c7abc9e00097882 */ /* 0x000fe20000000000 */
[----:B0-----:R-:W-:-:S05]  /*0d50*/  DFMA R20, R18, -R50, 1 ;  /* 0x3ff000001214742b */ /* 0x001fca0000000832 */
[----:B------:R-:W-:Y:S01]  /*0d60*/  DFMA R8, R6, -UR8, R8 ;  /* 0x8000000806087c2b */ /* 0x000fe20008000008 */
[----:B------:R-:W-:Y:S01]  /*0d70*/  UMOV UR8, 0x69ce2bdf ;  /* 0x69ce2bdf00087882 */ /* 0x000fe20000000000 */
[----:B------:R-:W-:Y:S01]  /*0d80*/  IMAD.MOV.U32 R6, RZ, RZ, -0x35dec16 ;  /* 0xfca213eaff067424 */ /* 0x000fe200078e00ff */
[----:B------:R-:W-:Y:S01]  /*0d90*/  UMOV UR9, 0x3e5ade15 ;  /* 0x3e5ade1500097882 */ /* 0x000fe20000000000 */
[----:B------:R-:W-:Y:S01]  /*0da0*/  IMAD.MOV.U32 R7, RZ, RZ, 0x3e928af3 ;  /* 0x3e928af3ff077424 */ /* 0x000fe200078e00ff */
[----:B------:R-:W-:-:S05]  /*0db0*/  DFMA R20, R20, R20, R20 ;  /* 0x000000141414722b */ /* 0x000fca0000000014 */
[----:B------:R-:W-:Y:S01]  /*0dc0*/  DFMA R6, R8, UR8, R6 ;  /* 0x0000000808067c2b */ /* 0x000fe20008000006 */
[----:B------:R-:W-:Y:S01]  /*0dd0*/  UMOV UR8, 0x62401315 ;  /* 0x6240131500087882 */ /* 0x000fe20000000000 */
[----:B------:R-:W-:Y:S01]  /*0de0*/  UMOV UR9, 0x3ec71dee ;  /* 0x3ec71dee00097882 */ /* 0x000fe20000000000 */
[----:B------:R-:W-:-:S05]  /*0df0*/  DFMA R20, R18, R20, R18 ;  /* 0x000000141214722b */ /* 0x000fca0000000012 */
[----:B------:R-:W-:Y:S01]  /*0e00*/  DFMA R6, R8, R6, UR8 ;  /* 0x0000000808067e2b */ /* 0x000fe20008000006 */
[----:B------:R-:W-:Y:S01]  /*0e10*/  UMOV UR8, 0x7c89eb71 ;  /* 0x7c89eb7100087882 */ /* 0x000fe20000000000 */
[----:B------:R-:W-:Y:S01]  /*0e20*/  UMOV UR9, 0x3efa0199 ;  /* 0x3efa019900097882 */ /* 0x000fe20000000000 */
[----:B------:R-:W-:-:S05]  /*0e30*/  DFMA R18, R20, -R50, 1 ;  /* 0x3ff000001412742b */ /* 0x000fca0000000832 */
[----:B------:R-:W-:Y:S01]  /*0e40*/  DFMA R6, R8, R6, UR8 ;  /* 0x0000000808067e2b */ /* 0x000fe20008000006 */
[----:B------:R-:W-:Y:S01]  /*0e50*/  UMOV UR8, 0x14761f65 ;  /* 0x14761f6500087882 */ /* 0x000fe20000000000 */
[----:B------:R-:W-:Y:S01]  /*0e60*/  UMOV UR9, 0x3f2a01a0 ;  /* 0x3f2a01a000097882 */ /* 0x000fe20000000000 */
[----:B------:R-:W-:-:S05]  /*0e70*/  DFMA R18, R20, R18, R20 ;  /* 0x000000121412722b */ /* 0x000fca0000000014 */
[----:B------:R-:W-:Y:S01]  /*0e80*/  DFMA R6, R8, R6, UR8 ;  /* 0x0000000808067e2b */ /* 0x000fe20008000006 */
[----:B------:R-:W-:Y:S01]  /*0e90*/  UMOV UR8, 0x1852b7af ;  /* 0x1852b7af00087882 */ /* 0x000fe20000000000 */
[----:B------:R-:W-:Y:S01]  /*0ea0*/  UMOV UR9, 0x3f56c16c ;  /* 0x3f56c16c00097882 */ /* 0x000fe20000000000 */
[----:B------:R-:W-:-:S05]  /*0eb0*/  DMUL R20, R18, UR10 ;  /* 0x0000000a12147c28 */ /* 0x000fca0008000000 */
[----:B------:R-:W-:Y:S01]  /*0ec0*/  DFMA R6, R8, R6, UR8 ;  /* 0x0000000808067e2b */ /* 0x000fe20008000006 */
[----:B------:R-:W-:Y:S01]  /*0ed0*/  UMOV UR8, 0x11122322 ;  /* 0x1112232200087882 */ /* 0x000fe20000000000 */
[----:B------:R-:W-:Y:S01]  /*0ee0*/  UMOV UR9, 0x3f811111 ;  /* 0x3f81111100097882 */ /* 0x000fe20000000000 */
[----:B------:R-:W-:-:S05]  /*0ef0*/  DFMA R22, R20, -R50, UR10 ;  /* 0x0000000a14167e2b */ /* 0x000fca0008000832 */
        /* <DEDUP_REMOVED lines=11> */
[----:B------:R-:W-:Y:S02]  /*0fb0*/  DFMA R8, R8, R6, 1 ;  /* 0x3ff000000808742b */ /* 0x000fe40000000006 */
[----:B------:R-:W-:-:S08]  /*0fc0*/  DFMA R6, R18, R22, R20 ;  /* 0x000000161206722b */ /* 0x000fd00000000014 */
[----:B------:R-:W-:Y:S01]  /*0fd0*/  LEA R19, R26, R9, 0x14 ;  /* 0x000000091a137211 */ /* 0x000fe200078ea0ff */
[----:B------:R-:W-:Y:S02]  /*0fe0*/  IMAD.MOV.U32 R18, RZ, RZ, R8 ;  /* 0x000000ffff127224 */ /* 0x000fe400078e0008 */
[----:B------:R-:W-:Y:S01]  /*0ff0*/  FFMA R22, RZ, R51, R7 ;  /* 0x00000033ff167223 */ /* 0x000fe20000000007 */
[----:B-1----:R-:W-:Y:S06]  /*1000*/  @!P0 BRA `(.L_x_13) ;  /* 0x0000000000308947 */ /* 0x002fec0003800000 */
        /* <DEDUP_REMOVED lines=12> */
.L_x_13:
[----:B------:R-:W-:Y:S05]  /*10d0*/  BSYNC.RECONVERGENT B0 ;  /* 0x0000000000007941 */ /* 0x000fea0003800200 */
.L_x_12:
[----:B------:R-:W-:Y:S01]  /*10e0*/  FSETP.GT.AND P0, PT, |R22|, 1.469367938527859385e-39, PT ;  /* 0x001000001600780b */ /* 0x000fe20003f04200 */
[C---:B------:R-:W-:Y:S01]  /*10f0*/  DSETP.NEU.AND P4, PT, R4.reuse, 1, PT ;  /* 0x3ff000000400742a */ /* 0x040fe20003f8d000 */
[----:B------:R-:W-:Y:S01]  /*1100*/  FSETP.GEU.AND P6, PT, |R29|, 6.5827683646048100446e-37, PT ;  /* 0x036000001d00780b */ /* 0x000fe20003fce200 */
[----:B------:R-:W-:-:S12]  /*1110*/  DSETP.NEU.AND P5, PT, R4, RZ, PT ;  /* 0x000000ff0400722a */ /* 0x000fd80003fad000 */
[----:B------:R-:W-:Y:S05]  /*1120*/  @P0 BRA P6, `(.L_x_14) ;  /* 0x0000000000240947 */ /* 0x000fea0003000000 */
[----:B------:R-:W0:Y:S01]  /*1130*/  LDCU.64 UR8, c[0x0][0x3a8] ;  /* 0x00007500ff0877ac */ /* 0x000e220008000a00 */
[----:B------:R-:W-:Y:S01]  /*1140*/  IMAD.MOV.U32 R40, RZ, RZ, R50 ;  /* 0x000000ffff287224 */ /* 0x000fe200078e0032 */
[----:B------:R-:W-:Y:S01]  /*1150*/  MOV R94, 0x11a0 ;  /* 0x000011a0005e7802 */ /* 0x000fe20000000f00 */
[----:B------:R-:W-:Y:S02]  /*1160*/  IMAD.MOV.U32 R43, RZ, RZ, R51 ;  /* 0x000000ffff2b7224 */ /* 0x000fe400078e0033 */
[----:B0-----:R-:W-:Y:S01]  /*1170*/  IMAD.U32 R98, RZ, RZ, UR8 ;  /* 0x00000008ff627e24 */ /* 0x001fe2000f8e00ff */
[----:B------:R-:W-:-:S07]  /*1180*/  MOV R99, UR9 ;  /* 0x0000000900637c02 */ /* 0x000fce0008000f00 */
[----:B------:R-:W-:Y:S05]  /*1190*/  CALL.REL.NOINC `($__internal_0_$__cuda_sm20_div_rn_f64_full) ;  /* 0x0000009400e07944 */ /* 0x000fea0003c00000 */
[----:B------:R-:W-:Y:S02]  /*11a0*/  IMAD.MOV.U32 R6, RZ, RZ, R112 ;  /* 0x000000ffff067224 */ /* 0x000fe400078e0070 */
[----:B------:R-:W-:-:S07]  /*11b0*/  IMAD.MOV.U32 R7, RZ, RZ, R113 ;  /* 0x000000ffff077224 */ /* 0x000fce00078e0071 */
.L_x_14:
[----:B------:R-:W0:Y:S01]  /*11c0*/  MUFU.RCP64H R9, R51 ;  /* 0x0000003300097308 */ /* 0x000e220000001800 */
[----:B------:R-:W-:Y:S01]  /*11d0*/  IMAD.MOV.U32 R8, RZ, RZ, 0x1 ;  /* 0x00000001ff087424 */ /* 0x000fe200078e00ff */
[----:B------:R-:W1:Y:S01]  /*11e0*/  LDCU.64 UR8, c[0x0][0x3b0] ;  /* 0x00007600ff0877ac */ /* 0x000e620008000a00 */
[----:B------:R-:W2:Y:S01]  /*11f0*/  LDC R0, c[0x0][0x3b4] ;  /* 0x0000ed00ff007b82 */ /* 0x000ea20000000800 */
[----:B------:R-:W-:-:S03]  /*1200*/  DMUL R6, R6, R18 ;  /* 0x0000001206067228 */ /* 0x000fc60000000000 */
[----:B0-----:R-:W-:-:S08]  /*1210*/  DFMA R20, R8, -R50, 1 ;  /* 0x3ff000000814742b */ /* 0x001fd00000000832 */
[----:B------:R-:W-:Y:S01]  /*1220*/  DFMA R20, R20, R20, R20 ;  /* 0x000000141414722b */ /* 0x000fe20000000014 */
[----:B--2---:R-:W-:-:S07]  /*1230*/  FSETP.GEU.AND P0, PT, |R0|, 6.5827683646048100446e-37, PT ;  /* 0x036000000000780b */ /* 0x004fce0003f0e200 */
[----:B------:R-:W-:-:S08]  /*1240*/  DFMA R20, R8, R20, R8 ;  /* 0x000000140814722b */ /* 0x000fd00000000008 */
[----:B------:R-:W-:-:S08]  /*1250*/  DFMA R8, R20, -R50, 1 ;  /* 0x3ff000001408742b */ /* 0x000fd00000000832 */
[----:B------:R-:W-:-:S08]  /*1260*/  DFMA R22, R20, R8, R20 ;  /* 0x000000081416722b */ /* 0x000fd00000000014 */
[----:B-1----:R-:W-:-:S08]  /*1270*/  DMUL R8, R22, UR8 ;  /* 0x0000000816087c28 */ /* 0x002fd00008000000 */
[----:B------:R-:W-:-:S08]  /*1280*/  DFMA R20, R8, -R50, UR8 ;  /* 0x0000000808147e2b */ /* 0x000fd00008000832 */
[----:B------:R-:W-:-:S10]  /*1290*/  DFMA R8, R22, R20, R8 ;  /* 0x000000141608722b */ /* 0x000fd40000000008 */
[----:B------:R-:W-:-:S05]  /*12a0*/  FFMA R20, RZ, R51, R9 ;  /* 0x00000033ff147223 */ /* 0x000fca0000000009 */
[----:B------:R-:W-:-:S13]  /*12b0*/  FSETP.GT.AND P6, PT, |R20|, 1.469367938527859385e-39, PT ;  /* 0x001000001400780b */ /* 0x000fda0003fc4200 */
        /* <DEDUP_REMOVED lines=10> */
.L_x_15:
[----:B------:R-:W-:Y:S01]  /*1360*/  IMAD.MOV.U32 R92, RZ, RZ, 0x652b82fe ;  /* 0x652b82feff5c7424 */ /* 0x000fe200078e00ff */
[----:B------:R-:W-:Y:S01]  /*1370*/  UMOV UR8, 0xfefa39ef ;  /* 0xfefa39ef00087882 */ /* 0x000fe20000000000 */
[----:B------:R-:W-:Y:S01]  /*1380*/  IMAD.MOV.U32 R93, RZ, RZ, 0x3ff71547 ;  /* 0x3ff71547ff5d7424 */ /* 0x000fe200078e00ff */
[----:B------:R-:W-:Y:S01]  /*1390*/  UMOV UR9, 0x3fe62e42 ;  /* 0x3fe62e4200097882 */ /* 0x000fe20000000000 */
[C---:B------:R-:W-:Y:S01]  /*13a0*/  DADD R24, R4.reuse, 2 ;  /* 0x4000000004187429 */ /* 0x040fe20000000000 */
[----:B------:R-:W-:Y:S01]  /*13b0*/  UMOV UR10, 0x3b39803f ;  /* 0x3b39803f000a7882 */ /* 0x000fe20000000000 */
[----:B------:R-:W-:Y:S01]  /*13c0*/  UMOV UR11, 0x3c7abc9e ;  /* 0x3c7abc9e000b7882 */ /* 0x000fe20000000000 */
[----:B------:R-:W-:Y:S01]  /*13d0*/  DSETP.NAN.AND P0, PT, R4, R4, PT ;  /* 0x000000040400722a */ /* 0x000fe20003f08000 */
[----:B------:R-:W-:Y:S01]  /*13e0*/  ISETP.NE.AND P6, PT, R28, RZ, PT ;  /* 0x000000ff1c00720c */ /* 0x000fe20003fc5270 */
[-C--:B------:R-:W-:Y:S01]  /*13f0*/  DFMA R18, R10, R92.reuse, 6.75539944105574400000e+15 ;  /* 0x433800000a12742b */ /* 0x080fe2000000005c */
[----:B------:R-:W-:Y:S01]  /*1400*/  FSEL R28, R13, RZ, P5 ;  /* 0x000000ff0d1c7208 */ /* 0x000fe20002800000 */
[----:B------:R-:W-:Y:S01]  /*1410*/  IMAD.MOV.U32 R26, RZ, RZ, -0x35dec16 ;  /* 0xfca213eaff1a7424 */ /* 0x000fe200078e00ff */
[----:B------:R-:W-:Y:S01]  /*1420*/  MOV R27, 0x3e928af3 ;  /* 0x3e928af3001b7802 */ /* 0x000fe20000000f00 */
[----:B------:R-:W-:Y:S01]  /*1430*/  UMOV UR12, 0x69ce2bdf ;  /* 0x69ce2bdf000c7882 */ /* 0x000fe20000000000 */
[----:B------:R-:W-:Y:S01]  /*1440*/  FSEL R0, R25, R28, P0 ;  /* 0x0000001c19007208 */ /* 0x000fe20000000000 */
[----:B------:R-:W-:Y:S01]  /*1450*/  UMOV UR13, 0x3e5ade15 ;  /* 0x3e5ade15000d7882 */ /* 0x000fe20000000000 */
[----:B------:R-:W-:Y:S01]  /*1460*/  FSEL R25, R17, RZ, P1 ;  /* 0x000000ff11197208 */ /* 0x000fe20000800000 */
[----:B------:R-:W-:Y:S01]  /*1470*/  DADD R20, R18, -6.75539944105574400000e+15 ;  /* 0xc338000012147429 */ /* 0x000fe20000000000 */
[----:B------:R-:W-:Y:S01]  /*1480*/  UMOV UR14, 0x62401315 ;  /* 0x62401315000e7882 */ /* 0x000fe20000000000 */
[----:B------:R-:W-:Y:S01]  /*1490*/  FSEL R19, R12, RZ, P5 ;  /* 0x000000ff0c137208 */ /* 0x000fe20002800000 */
[----:B------:R-:W-:Y:S01]  /*14a0*/  DSETP.NEU.AND P5, PT, |R4|, +INF , PT ;  /* 0x7ff000000400742a */ /* 0x000fe20003fad200 */
[----:B------:R-:W-:Y:S01]  /*14b0*/  UMOV UR15, 0x3ec71dee ;  /* 0x3ec71dee000f7882 */ /* 0x000fe20000000000 */
[----:B------:R-:W-:Y:S01]  /*14c0*/  DFMA R4, R14, R92, 6.75539944105574400000e+15 ;  /* 0x433800000e04742b */ /* 0x000fe2000000005c */
[----:B------:R-:W-:Y:S01]  /*14d0*/  FSEL R29, R24, R19, P0 ;  /* 0x00000013181d7208 */ /* 0x000fe20000000000 */
[----:B------:R-:W-:Y:S01]  /*14e0*/  DSETP.NAN.AND P0, PT, R2, R2, PT ;  /* 0x000000020200722a */ /* 0x000fe20003f08000 */
[----:B------:R-:W-:Y:S01]  /*14f0*/  FSEL R24, R16, RZ, P1 ;  /* 0x000000ff10187208 */ /* 0x000fe20000800000 */
[----:B------:R-:W-:Y:S01]  /*1500*/  DFMA R22, R20, -UR8, R10 ;  /* 0x8000000814167c2b */ /* 0x000fe2000800000a */
[----:B------:R-:W-:Y:S01]  /*1510*/  @!P3 FSEL R19, R29, RZ, P5 ;  /* 0x000000ff1d13b208 */ /* 0x000fe20002800000 */
[----:B------:R-:W-:Y:S01]  /*1520*/  DSETP.NEU.AND P1, PT, |R2|, +INF , PT ;  /* 0x7ff000000200742a */ /* 0x000fe20003f2d200 */
[----:B------:R-:W-:Y:S01]  /*1530*/  @!P3 FSEL R28, R0, +QNAN , P5 ;  /* 0x7ff00000001cb808 */ /* 0x000fe20002800000 */
[----:B------:R-:W-:Y:S01]  /*1540*/  UMOV UR16, 0x7c89eb71 ;  /* 0x7c89eb7100107882 */ /* 0x000fe20000000000 */
[----:B------:R-:W-:Y:S01]  /*1550*/  UMOV UR17, 0x3efa0199 ;  /* 0x3efa019900117882 */ /* 0x000fe20000000000 */
[----:B------:R-:W-:Y:S01]  /*1560*/  UMOV UR18, 0x14761f65 ;  /* 0x14761f6500127882 */ /* 0x000fe20000000000 */
[----:B------:R-:W-:Y:S01]  /*1570*/  UMOV UR19, 0x3f2a01a0 ;  /* 0x3f2a01a000137882 */ /* 0x000fe20000000000 */
[----:B------:R-:W-:Y:S01]  /*1580*/  DFMA R22, R20, -UR10, R22 ;  /* 0x8000000a14167c2b */ /* 0x000fe20008000016 */
[----:B------:R-:W-:Y:S01]  /*1590*/  UMOV UR20, 0x1852b7af ;  /* 0x1852b7af00147882 */ /* 0x000fe20000000000 */
[----:B------:R-:W-:Y:S01]  /*15a0*/  DADD R20, R2, 2 ;  /* 0x4000000002147429 */ /* 0x000fe20000000000 */
[----:B------:R-:W-:Y:S01]  /*15b0*/  UMOV UR21, 0x3f56c16c ;  /* 0x3f56c16c00157882 */ /* 0x000fe20000000000 */
[----:B------:R-:W-:Y:S01]  /*15c0*/  DADD R2, R4, -6.75539944105574400000e+15 ;  /* 0xc338000004027429 */ /* 0x000fe20000000000 */
[----:B------:R-:W-:Y:S01]  /*15d0*/  UMOV UR22, 0x11122322 ;  /* 0x1112232200167882 */ /* 0x000fe20000000000 */
[----:B------:R-:W-:Y:S01]  /*15e0*/  UMOV UR23, 0x3f811111 ;  /* 0x3f81111100177882 */ /* 0x000fe20000000000 */
[----:B------:R-:W-:Y:S01]  /*15f0*/  UMOV UR24, 0x555502a1 ;  /* 0x555502a100187882 */ /* 0x000fe20000000000 */
[----:B------:R-:W-:Y:S01]  /*1600*/  DFMA R12, R22, UR12, R26 ;  /* 0x0000000c160c7c2b */ /* 0x000fe2000800001a */
[----:B------:R-:W-:Y:S01]  /*1610*/  UMOV UR25, 0x3fa55555 ;  /* 0x3fa5555500197882 */ /* 0x000fe20000000000 */
[----:B------:R-:W-:Y:S01]  /*1620*/  UMOV UR26, 0x55555511 ;  /* 0x55555511001a7882 */ /* 0x000fe20000000000 */
[----:B------:R-:W-:Y:S01]  /*1630*/  UMOV UR27, 0x3fc55555 ;  /* 0x3fc55555001b7882 */ /* 0x000fe20000000000 */
[----:B------:R-:W-:Y:S01]  /*1640*/  FSEL R16, R20, R24, P0 ;  /* 0x0000001814107208 */ /* 0x000fe20000000000 */
[----:B------:R-:W-:Y:S01]  /*1650*/  DFMA R58, R8, R58, R6 ;  /* 0x0000003a083a722b */ /* 0x000fe20000000006 */
[----:B------:R-:W-:Y:S01]  /*1660*/  FSEL R20, R21, R25, P0 ;  /* 0x0000001915147208 */ /* 0x000fe20000000000 */
[----:B------:R-:W-:Y:S01]  /*1670*/  IMAD.MOV.U32 R21, RZ, RZ, R28 ;  /* 0x000000ffff157224 */ /* 0x000fe200078e001c */
[----:B------:R-:W-:Y:S01]  /*1680*/  @!P6 FSEL R24, R16, RZ, P1 ;  /* 0x000000ff1018e208 */ /* 0x000fe20000800000 */
[----:B------:R-:W-:Y:S01]  /*1690*/  DFMA R16, R2, -UR8, R14 ;  /* 0x8000000802107c2b */ /* 0x000fe2000800000e */
[----:B------:R-:W-:Y:S01]  /*16a0*/  @!P6 FSEL R25, R20, +QNAN , P1 ;  /* 0x7ff000001419e808 */ /* 0x000fe20000800000 */
[----:B------:R-:W-:Y:S01]  /*16b0*/  IMAD.MOV.U32 R20, RZ, RZ, R19 ;  /* 0x000000ffff147224 */ /* 0x000fe200078e0013 */
[----:B------:R-:W-:Y:S01]  /*16c0*/  DFMA R12, R22, R12, UR14 ;  /* 0x0000000e160c7e2b */ /* 0x000fe2000800000c */
[----:B------:R-:W-:Y:S01]  /*16d0*/  LEA.HI R0, R18, R18, RZ, 0x1 ;  /* 0x0000001212007211 */ /* 0x000fe200078f08ff */
[----:B------:R-:W0:Y:S01]  /*16e0*/  LDC.64 R74, c[0x0][0x3b0] ;  /* 0x0000ec00ff4a7b82 */ /* 0x000e220000000a00 */
[C---:B------:R-:W-:Y:S01]  /*16f0*/  FSETP.GEU.AND P3, PT, |R11|.reuse, 4.1917929649353027344, PT ;  /* 0x4086232b0b00780b */ /* 0x040fe20003f6e200 */
[----:B------:R-:W-:Y:S01]  /*1700*/  DMUL R24, R24, -0.5 ;  /* 0xbfe0000018187828 */ /* 0x000fe20000000000 */
[----:B------:R-:W-:Y:S01]  /*1710*/  SHF.R.S32.HI R5, RZ, 0x1, R0 ;  /* 0x00000001ff057819 */ /* 0x000fe20000011400 */
[----:B------:R-:W-:Y:S01]  /*1720*/  DMUL R20, R20, -0.5 ;  /* 0xbfe0000014147828 */ /* 0x000fe20000000000 */
[----:B------:R-:W-:Y:S01]  /*1730*/  LEA.HI R0, R4, R4, RZ, 0x1 ;  /* 0x0000000404007211 */ /* 0x000fe200078f08ff */
[----:B------:R-:W-:Y:S01]  /*1740*/  DFMA R16, R2, -UR10, R16 ;  /* 0x8000000a02107c2b */ /* 0x000fe20008000010 */
[----:B------:R-:W-:Y:S01]  /*1750*/  FSETP.GEU.AND P1, PT, |R11|, 4.2275390625, PT ;  /* 0x408748000b00780b */ /* 0x000fe20003f2e200 */
[----:B------:R-:W-:Y:S01]  /*1760*/  DFMA R12, R22, R12, UR16 ;  /* 0x00000010160c7e2b */ /* 0x000fe2000800000c */
[----:B------:R-:W0:Y:S01]  /*1770*/  LDC.64 R76, c[0x0][0x3b8] ;  /* 0x0000ee00ff4c7b82 */ /* 0x000e220000000a00 */
[----:B------:R-:W-:Y:S01]  /*1780*/  DSETP.GEU.AND P5, PT, R14, RZ, PT ;  /* 0x000000ff0e00722a */ /* 0x000fe20003fae000 */
[----:B------:R-:W-:Y:S01]  /*1790*/  FSETP.GEU.AND P0, PT, |R15|, 4.1917929649353027344, PT ;  /* 0x4086232b0f00780b */ /* 0x000fe20003f0e200 */
[----:B------:R-:W-:Y:S01]  /*17a0*/  BSSY.RECONVERGENT B0, `(.L_x_16) ;  /* 0x000082d000007945 */ /* 0x000fe20003800200 */
[----:B------:R-:W-:Y:S01]  /*17b0*/  FSEL R56, R24, RZ, P2 ;  /* 0x000000ff18387208 */ /* 0x000fe20001000000 */
[----:B------:R-:W-:Y:S01]  /*17c0*/  DFMA R2, R16, UR12, R26 ;  /* 0x0000000c10027c2b */ /* 0x000fe2000800001a */
[----:B------:R-:W-:Y:S01]  /*17d0*/  FSEL R54, R20, RZ, P4 ;  /* 0x000000ff14367208 */ /* 0x000fe20002000000 */
[----:B------:R-:W-:Y:S01]  /*17e0*/  DFMA R12, R22, R12, UR18 ;  /* 0x00000012160c7e2b */ /* 0x000fe2000800000c */
[----:B------:R-:W-:Y:S01]  /*17f0*/  FSEL R55, R21, -1.75, P4 ;  /* 0xbfe0000015377808 */ /* 0x000fe20002000000 */
[----:B------:R-:W-:Y:S01]  /*1800*/  DSETP.GEU.AND P4, PT, R10, RZ, PT ;  /* 0x000000ff0a00722a */ /* 0x000fe20003f8e000 */
[----:B------:R-:W-:-:S02]  /*1810*/  FSEL R57, R25, -1.75, P2 ;  /* 0xbfe0000019397808 */ /* 0x000fc40001000000 */
[----:B------:R-:W-:Y:S02]  /*1820*/  CS2R R78, SRZ ;  /* 0x00000000004e7805 */ /* 0x000fe4000001ff00 */
[----:B------:R-:W-:Y:S01]  /*1830*/  FSETP.GEU.AND P2, PT, |R15|, 4.2275390625, PT ;  /* 0x408748000f00780b */ /* 0x000fe20003f4e200 */
[----:B------:R-:W-:Y:S01]  /*1840*/  DFMA R2, R16, R2, UR14 ;  /* 0x0000000e10027e2b */ /* 0x000fe20008000002 */
[----:B------:R-:W-:Y:S01]  /*1850*/  IMAD.MOV.U32 R80, RZ, RZ, 0x0 ;  /* 0x00000000ff507424 */ /* 0x000fe200078e00ff */
[-C--:B------:R-:W-:Y:S01]  /*1860*/  DFMA R90, R54, R92.reuse, 6.75539944105574400000e+15 ;  /* 0x43380000365a742b */ /* 0x080fe2000000005c */
[----:B------:R-:W-:Y:S01]  /*1870*/  IMAD.MOV.U32 R81, RZ, RZ, 0x3ff00000 ;  /* 0x3ff00000ff517424 */ /* 0x000fe200078e00ff */
[----:B------:R-:W-:Y:S01]  /*1880*/  DFMA R92, R56, R92, 6.75539944105574400000e+15 ;  /* 0x43380000385c742b */ /* 0x000fe2000000005c */
[----:B------:R-:W-:Y:S01]  /*1890*/  CS2R R60, SRZ ;  /* 0x00000000003c7805 */ /* 0x000fe2000001ff00 */
[----:B------:R-:W-:Y:S01]  /*18a0*/  DFMA R12, R22, R12, UR20 ;  /* 0x00000014160c7e2b */ /* 0x000fe2000800000c */
[----:B------:R-:W1:Y:S01]  /*18b0*/  LDCU UR5, c[0x0][0x3a4] ;  /* 0x00007480ff0577ac */ /* 0x000e620008000800 */
[----:B------:R-:W-:-:S02]  /*18c0*/  DFMA R2, R16, R2, UR16 ;  /* 0x0000001010027e2b */ /* 0x000fc40008000002 */
[----:B------:R-:W-:Y:S02]  /*18d0*/  DADD R62, R90, -6.75539944105574400000e+15 ;  /* 0xc33800005a3e7429 */ /* 0x000fe40000000000 */
[----:B------:R-:W-:Y:S02]  /*18e0*/  DADD R64, R92, -6.75539944105574400000e+15 ;  /* 0xc33800005c407429 */ /* 0x000fe40000000000 */
[----:B------:R-:W-:Y:S02]  /*18f0*/  DFMA R12, R22, R12, UR22 ;  /* 0x00000016160c7e2b */ /* 0x000fe4000800000c */
[----:B------:R-:W-:Y:S02]  /*1900*/  DFMA R2, R16, R2, UR18 ;  /* 0x0000001210027e2b */ /* 0x000fe40008000002 */
[----:B------:R-:W-:Y:S02]  /*1910*/  DFMA R20, R62, -UR8, R54 ;  /* 0x800000083e147c2b */ /* 0x000fe40008000036 */
[----:B------:R-:W-:Y:S01]  /*1920*/  DFMA R24, R64, -UR8, R56 ;  /* 0x8000000840187c2b */ /* 0x000fe20008000038 */
[----:B------:R-:W-:Y:S01]  /*1930*/  UMOV UR8, 0xb ;  /* 0x0000000b00087882 */ /* 0x000fe20000000000 */
[----:B------:R-:W-:Y:S01]  /*1940*/  DFMA R12, R22, R12, UR24 ;  /* 0x00000018160c7e2b */ /* 0x000fe2000800000c */
[----:B------:R-:W-:Y:S01]  /*1950*/  UMOV UR9, 0x3fe00000 ;  /* 0x3fe0000000097882 */ /* 0x000fe20000000000 */
[----:B------:R-:W-:-:S02]  /*1960*/  DFMA R2, R16, R2, UR20 ;  /* 0x0000001410027e2b */ /* 0x000fc40008000002 */
[----:B------:R-:W-:Y:S02]  /*1970*/  DFMA R62, R62, -UR10, R20 ;  /* 0x8000000a3e3e7c2b */ /* 0x000fe40008000014 */
[----:B------:R-:W-:Y:S02]  /*1980*/  DFMA R64, R64, -UR10, R24 ;  /* 0x8000000a40407c2b */ /* 0x000fe40008000018 */
[----:B------:R-:W-:Y:S02]  /*1990*/  DFMA R12, R22, R12, UR26 ;  /* 0x0000001a160c7e2b */ /* 0x000fe4000800000c */
[----:B------:R-:W-:Y:S02]  /*19a0*/  DFMA R2, R16, R2, UR22 ;  /* 0x0000001610027e2b */ /* 0x000fe40008000002 */
[--C-:B------:R-:W-:Y:S02]  /*19b0*/  DFMA R20, R62, UR12, R26.reuse ;  /* 0x0000000c3e147c2b */ /* 0x100fe4000800001a */
[----:B------:R-:W-:-:S02]  /*19c0*/  DFMA R24, R64, UR12, R26 ;  /* 0x0000000c40187c2b */ /* 0x000fc4000800001a */
[----:B------:R-:W-:Y:S02]  /*19d0*/  DFMA R12, R22, R12, UR8 ;  /* 0x00000008160c7e2b */ /* 0x000fe4000800000c */
[----:B------:R-:W-:Y:S02]  /*19e0*/  DFMA R2, R16, R2, UR24 ;  /* 0x0000001810027e2b */ /* 0x000fe40008000002 */
[----:B------:R-:W-:Y:S02]  /*19f0*/  DFMA R20, R62, R20, UR14 ;  /* 0x0000000e3e147e2b */ /* 0x000fe40008000014 */
[----:B------:R-:W-:Y:S01]  /*1a00*/  DFMA R24, R64, R24, UR14 ;  /* 0x0000000e40187e2b */ /* 0x000fe20008000018 */
[----:B------:R-:W2:Y:S01]  /*1a10*/  LDCU.128 UR12, c[0x0][0x390] ;  /* 0x00007200ff0c77ac */ /* 0x000ea20008000c00 */
[----:B------:R-:W-:Y:S02]  /*1a20*/  DFMA R12, R22, R12, 1 ;  /* 0x3ff00000160c742b */ /* 0x000fe4000000000c */
[----:B------:R-:W-:-:S02]  /*1a30*/  DFMA R6, R16, R2, UR26 ;  /* 0x0000001a10067e2b */ /* 0x000fc40008000002 */
[----:B------:R-:W-:Y:S02]  /*1a40*/  DFMA R20, R62, R20, UR16 ;  /* 0x000000103e147e2b */ /* 0x000fe40008000014 */
[----:B------:R-:W-:Y:S01]  /*1a50*/  DFMA R24, R64, R24, UR16 ;  /* 0x0000001040187e2b */ /* 0x000fe20008000018 */
[----:B------:R-:W3:Y:S01]  /*1a60*/  LDCU.64 UR16, c[0x0][0x3a8] ;  /* 0x00007500ff1077ac */ /* 0x000ee20008000a00 */
[----:B------:R-:W-:Y:S02]  /*1a70*/  DADD R2, R10, +INF ;  /* 0x7ff000000a027429 */ /* 0x000fe40000000000 */
[----:B------:R-:W-:Y:S02]  /*1a80*/  DFMA R6, R16, R6, UR8 ;  /* 0x0000000810067e2b */ /* 0x000fe40008000006 */
[----:B------:R-:W-:Y:S02]  /*1a90*/  DFMA R20, R62, R20, UR18 ;  /* 0x000000123e147e2b */ /* 0x000fe40008000014 */
[----:B------:R-:W-:Y:S01]  /*1aa0*/  DFMA R24, R64, R24, UR18 ;  /* 0x0000001240187e2b */ /* 0x000fe20008000018 */
[----:B------:R-:W4:Y:S01]  /*1ab0*/  LDCU.64 UR18, c[0x0][0x3b0] ;  /* 0x00007600ff1277ac */ /* 0x000f220008000a00 */
[----:B------:R-:W-:-:S02]  /*1ac0*/  DFMA R12, R22, R12, 1 ;  /* 0x3ff00000160c742b */ /* 0x000fc4000000000c */
[----:B------:R-:W-:Y:S01]  /*1ad0*/  DFMA R8, R16, R6, 1 ;  /* 0x3ff000001008742b */ /* 0x000fe20000000006 */
[----:B------:R-:W-:Y:S01]  /*1ae0*/  FSEL R29, R3, RZ, P4 ;  /* 0x000000ff031d7208 */ /* 0x000fe20002000000 */
[----:B------:R-:W-:Y:S01]  /*1af0*/  DFMA R20, R62, R20, UR20 ;  /* 0x000000143e147e2b */ /* 0x000fe20008000014 */
[----:B------:R-:W-:Y:S01]  /*1b00*/  IMAD.IADD R6, R18, 0x1, -R5 ;  /* 0x0000000112067824 */ /* 0x000fe200078e0a05 */
[----:B------:R-:W-:Y:S01]  /*1b10*/  DFMA R24, R64, R24, UR20 ;  /* 0x0000001440187e2b */ /* 0x000fe20008000018 */
[----:B------:R-:W-:Y:S01]  /*1b20*/  FSEL R27, R2, RZ, P4 ;  /* 0x000000ff021b7208 */ /* 0x000fe20002000000 */
[----:B------:R-:W-:Y:S01]  /*1b30*/  DADD R14, R14, +INF ;  /* 0x7ff000000e0e7429 */ /* 0x000fe20000000000 */
[----:B------:R-:W0:Y:S01]  /*1b40*/  LDCU.64 UR20, c[0x0][0x3b8] ;  /* 0x00007700ff1477ac */ /* 0x000e220008000a00 */
[----:B------:R-:W-:Y:S01]  /*1b50*/  IMAD R3, R5, 0x100000, R13 ;  /* 0x0010000005037824 */ /* 0x000fe200078e020d */
[----:B------:R-:W-:Y:S01]  /*1b60*/  DFMA R8, R16, R8, 1 ;  /* 0x3ff000001008742b */ /* 0x000fe20000000008 */
[----:B------:R-:W-:Y:S01]  /*1b70*/  SHF.R.S32.HI R5, RZ, 0x1, R0 ;  /* 0x00000001ff057819 */ /* 0x000fe20000011400 */
[----:B------:R-:W-:Y:S01]  /*1b80*/  DFMA R20, R62, R20, UR22 ;  /* 0x000000163e147e2b */ /* 0x000fe20008000014 */
[----:B------:R-:W-:Y:S01]  /*1b90*/  LEA R7, R6, 0x3ff00000, 0x14 ;  /* 0x3ff0000006077811 */ /* 0x000fe200078ea0ff */
[----:B------:R-:W-:Y:S01]  /*1ba0*/  DFMA R24, R64, R24, UR22 ;  /* 0x0000001640187e2b */ /* 0x000fe20008000018 */
[----:B------:R-:W-:Y:S01]  /*1bb0*/  IMAD.MOV.U32 R6, RZ, RZ, RZ ;  /* 0x000000ffff067224 */ /* 0x000fe200078e00ff */
[----:B------:R-:W-:Y:S01]  /*1bc0*/  IADD3 R10, PT, PT, R4, -R5, RZ ;  /* 0x80000005040a7210 */ /* 0x000fe20007ffe0ff */
[----:B------:R-:W-:Y:S01]  /*1bd0*/  IMAD.MOV.U32 R2, RZ, RZ, R12 ;  /* 0x000000ffff027224 */ /* 0x000fe200078e000c */
[----:B------:R-:W5:Y:S01]  /*1be0*/  LDCU.64 UR22, c[0x0][0x3a8] ;  /* 0x00007500ff1677ac */ /* 0x000f620008000a00 */
[----:B------:R-:W-:Y:S01]  /*1bf0*/  LEA.HI R0, R90, R90, RZ, 0x1 ;  /* 0x0000005a5a007211 */ /* 0x000fe200078f08ff */
[----:B------:R-:W-:Y:S01]  /*1c00*/  DFMA R20, R62, R20, UR24 ;  /* 0x000000183e147e2b */ /* 0x000fe20008000014 */
[----:B------:R-:W-:Y:S01]  /*1c10*/  LEA R11, R10, 0x3ff00000, 0x14 ;  /* 0x3ff000000a0b7811 */ /* 0x000fe200078ea0ff */
[----:B------:R-:W-:Y:S01]  /*1c20*/  DFMA R24, R64, R24, UR24 ;  /* 0x0000001840187e2b */ /* 0x000fe20008000018 */
[----:B------:R-:W-:Y:S01]  /*1c30*/  IMAD.MOV.U32 R10, RZ, RZ, RZ ;  /* 0x000000ffff0a7224 */ /* 0x000fe200078e00ff */
[----:B------:R-:W-:Y:S01]  /*1c40*/  DMUL R2, R2, R6 ;  /* 0x0000000602027228 */ /* 0x000fe20000000000 */
[----:B------:R-:W-:Y:S01]  /*1c50*/  FSEL R17, R14, RZ, P5 ;  /* 0x000000ff0e117208 */ /* 0x000fe20002800000 */
[----:B------:R-:W-:Y:S01]  /*1c60*/  IMAD R7, R5, 0x100000, R9 ;  /* 0x0010000005077824 */ /* 0x000fe200078e0209 */
[----:B------:R-:W-:Y:S01]  /*1c70*/  SHF.R.S32.HI R67, RZ, 0x1, R0 ;  /* 0x00000001ff437819 */ /* 0x000fe20000011400 */
[----:B------:R-:W-:Y:S01]  /*1c80*/  DFMA R20, R62, R20, UR26 ;  /* 0x0000001a3e147e2b */ /* 0x000fe20008000014 */
[----:B------:R-:W-:Y:S01]  /*1c90*/  IMAD.MOV.U32 R6, RZ, RZ, R8 ;  /* 0x000000ffff067224 */ /* 0x000fe200078e0008 */
[----:B------:R-:W-:Y:S01]  /*1ca0*/  DFMA R24, R64, R24, UR26 ;  /* 0x0000001a40187e2b */ /* 0x000fe20008000018 */
[----:B------:R-:W-:Y:S01]  /*1cb0*/  IMAD R19, R18, 0x100000, R13 ;  /* 0x0010000012137824 */ /* 0x000fe200078e020d */
[----:B------:R-:W-:Y:S01]  /*1cc0*/  FSEL R23, R15, RZ, P5 ;  /* 0x000000ff0f177208 */ /* 0x000fe20002800000 */
[----:B------:R-:W-:Y:S01]  /*1cd0*/  IMAD R73, R4, 0x100000, R9 ;  /* 0x0010000004497824 */ /* 0x000fe200078e0209 */
[----:B------:R-:W-:Y:S01]  /*1ce0*/  @P3 FSEL R19, R29, R3, P1 ;  /* 0x000000031d133208 */ /* 0x000fe20000800000 */
[----:B------:R-:W-:Y:S01]  /*1cf0*/  DMUL R6, R6, R10 ;  /* 0x0000000a06067228 */ /* 0x000fe20000000000 */
[----:B------:R-:W-:Y:S01]  /*1d00*/  FSEL R3, R27, R2, P1 ;  /* 0x000000021b037208 */ /* 0x000fe20000800000 */
[----:B------:R-:W-:Y:S01]  /*1d10*/  DFMA R20, R62, R20, UR8 ;  /* 0x000000083e147e2b */ /* 0x000fe20008000014 */
[----:B------:R-:W-:Y:S01]  /*1d20*/  LEA.HI R0, R92, R92, RZ, 0x1 ;  /* 0x0000005c5c007211 */ /* 0x000fe200078f08ff */
[----:B------:R-:W-:Y:S01]  /*1d30*/  DFMA R24, R64, R24, UR8 ;  /* 0x0000000840187e2b */ /* 0x000fe20008000018 */
[----:B------:R-:W-:Y:S01]  /*1d40*/  FSEL R12, R12, R3, !P3 ;  /* 0x000000030c0c7208 */ /* 0x000fe20005800000 */
[C---:B0-----:R-:W-:Y:S01]  /*1d50*/  DMUL R2, R76.reuse, R74 ;  /* 0x0000004a4c027228 */ /* 0x041fe20000000000 */
[----:B------:R-:W-:Y:S01]  /*1d60*/  SHF.R.S32.HI R69, RZ, 0x1, R0 ;  /* 0x00000001ff457819 */ /* 0x000fe20000011400 */
[----:B-----5:R-:W-:Y:S01]  /*1d70*/  DMUL R4, R76, UR22 ;  /* 0x000000164c047c28 */ /* 0x020fe20008000000 */
[----:B------:R-:W-:Y:S01]  /*1d80*/  IMAD.MOV.U32 R10, RZ, RZ, 0x0 ;  /* 0x00000000ff0a7424 */ /* 0x000fe200078e00ff */
[----:B------:R-:W-:Y:S01]  /*1d90*/  DFMA R20, R62, R20, 1 ;  /* 0x3ff000003e14742b */ /* 0x000fe20000000014 */
[----:B------:R-:W-:Y:S01]  /*1da0*/  FSEL R13, R17, R6, P2 ;  /* 0x00000006110d7208 */ /* 0x000fe20001000000 */
[----:B------:R-:W-:Y:S01]  /*1db0*/  DFMA R24, R64, R24, 1 ;  /* 0x3ff000004018742b */ /* 0x000fe20000000018 */
[----:B------:R-:W-:Y:S01]  /*1dc0*/  IMAD.IADD R6, R90, 0x1, -R67 ;  /* 0x000000015a067824 */ /* 0x000fe200078e0a43 */
[----:B------:R-:W-:Y:S01]  /*1dd0*/  @P0 FSEL R73, R23, R7, P2 ;  /* 0x0000000717490208 */ /* 0x000fe20001000000 */
[----:B------:R-:W-:Y:S01]  /*1de0*/  IMAD.MOV.U32 R11, RZ, RZ, 0x3fe00000 ;  /* 0x3fe00000ff0b7424 */ /* 0x000fe200078e00ff */
[----:B------:R-:W-:Y:S01]  /*1df0*/  DADD R14, R54, +INF ;  /* 0x7ff00000360e7429 */ /* 0x000fe20000000000 */
[----:B------:R-:W-:Y:S01]  /*1e00*/  IMAD.IADD R9, R92, 0x1, -R69 ;  /* 0x000000015c097824 */ /* 0x000fe200078e0a45 */
[----:B------:R-:W-:Y:S01]  /*1e10*/  DFMA R62, R62, R20, 1 ;  /* 0x3ff000003e3e742b */ /* 0x000fe20000000014 */
[----:B------:R-:W-:Y:S01]  /*1e20*/  LEA R7, R6, 0x3ff00000, 0x14 ;  /* 0x3ff0000006077811 */ /* 0x000fe200078ea0ff */
[----:B------:R-:W-:Y:S01]  /*1e30*/  DFMA R64, R64, R24, 1 ;  /* 0x3ff000004040742b */ /* 0x000fe20000000018 */
[----:B------:R-:W-:Y:S01]  /*1e40*/  IMAD.MOV.U32 R6, RZ, RZ, RZ ;  /* 0x000000ffff067224 */ /* 0x000fe200078e00ff */
[-C--:B------:R-:W-:Y:S01]  /*1e50*/  DFMA R2, R2, R10.reuse, 1 ;  /* 0x3ff000000202742b */ /* 0x080fe2000000000a */
[----:B------:R-:W-:Y:S01]  /*1e60*/  FSEL R72, R8, R13, !P0 ;  /* 0x0000000d08487208 */ /* 0x000fe20004000000 */
[----:B------:R-:W-:Y:S01]  /*1e70*/  DFMA R4, R4, R10, 1 ;  /* 0x3ff000000404742b */ /* 0x000fe2000000000a */
[----:B------:R-:W-:Y:S01]  /*1e80*/  LEA R9, R9, 0x3ff00000, 0x14 ;  /* 0x3ff0000009097811 */ /* 0x000fe200078ea0ff */
[----:B------:R-:W-:Y:S01]  /*1e90*/  IMAD.MOV.U32 R13, RZ, RZ, R19 ;  /* 0x000000ffff0d7224 */ /* 0x000fe200078e0013 */
[----:B------:R-:W-:Y:S01]  /*1ea0*/  MOV R8, RZ ;  /* 0x000000ff00087202 */ /* 0x000fe20000000f00 */
[----:B------:R-:W-:Y:S01]  /*1eb0*/  IMAD.MOV.U32 R66, RZ, RZ, R62 ;  /* 0x000000ffff427224 */ /* 0x000fe200078e003e */
[----:B------:R-:W-:Y:S01]  /*1ec0*/  LEA R67, R67, R63, 0x14 ;  /* 0x0000003f43437211 */ /* 0x000fe200078ea0ff */
[----:B------:R-:W-:Y:S01]  /*1ed0*/  IMAD R69, R69, 0x100000, R65 ;  /* 0x0010000045457824 */ /* 0x000fe200078e0241 */
[----:B------:R-:W-:Y:S01]  /*1ee0*/  DSETP.GEU.AND P4, PT, R54, RZ, PT ;  /* 0x000000ff3600722a */ /* 0x000fe20003f8e000 */
[----:B------:R-:W-:Y:S01]  /*1ef0*/  IMAD.MOV.U32 R68, RZ, RZ, R64 ;  /* 0x000000ffff447224 */ /* 0x000fe200078e0040 */
[----:B------:R-:W-:Y:S01]  /*1f00*/  DSETP.GEU.AND P1, PT, R56, RZ, PT ;  /* 0x000000ff3800722a */ /* 0x000fe20003f2e000 */
[----:B------:R-:W-:Y:S01]  /*1f10*/  IMAD R90, R90, 0x100000, R63 ;  /* 0x001000005a5a7824 */ /* 0x000fe200078e023f */
[----:B------:R-:W-:Y:S01]  /*1f20*/  DMUL R66, R66, R6 ;  /* 0x0000000642427228 */ /* 0x000fe20000000000 */
[----:B------:R-:W-:Y:S01]  /*1f30*/  IMAD R92, R92, 0x100000, R65 ;  /* 0x001000005c5c7824 */ /* 0x000fe200078e0241 */
[----:B------:R-:W-:Y:S01]  /*1f40*/  DADD R6, R56, +INF ;  /* 0x7ff0000038067429 */ /* 0x000fe20000000000 */
[----:B------:R-:W-:Y:S01]  /*1f50*/  FSEL R85, R14, RZ, P4 ;  /* 0x000000ff0e557208 */ /* 0x000fe20002000000 */
[----:B------:R-:W-:Y:S01]  /*1f60*/  DMUL R68, R68, R8 ;  /* 0x0000000844447228 */ /* 0x000fe20000000000 */
[----:B------:R-:W-:Y:S01]  /*1f70*/  FSEL R91, R15, RZ, P4 ;  /* 0x000000ff0f5b7208 */ /* 0x000fe20002000000 */
[----:B------:R-:W-:Y:S01]  /*1f80*/  DMUL R70, R2, R12 ;  /* 0x0000000c02467228 */ /* 0x000fe20000000000 */
[----:B------:R-:W0:Y:S01]  /*1f90*/  LDCU.128 UR8, c[0x0][0x3b0] ;  /* 0x00007600ff0877ac */ /* 0x000e220008000c00 */
[----:B------:R-:W-:-:S02]  /*1fa0*/  DMUL R72, R4, R72 ;  /* 0x0000004804487228 */ /* 0x000fc40000000000 */
[----:B------:R-:W-:Y:S02]  /*1fb0*/  DMUL R74, R74, UR22 ;  /* 0x000000164a4a7c28 */ /* 0x000fe40008000000 */
[----:B------:R-:W-:Y:S01]  /*1fc0*/  DADD R76, R76, R76 ;  /* 0x000000004c4c7229 */ /* 0x000fe2000000004c */
[----:B------:R-:W-:Y:S02]  /*1fd0*/  FSEL R93, R6, RZ, P1 ;  /* 0x000000ff065d7208 */ /* 0x000fe40000800000 */
[----:B-1234-:R-:W-:-:S08]  /*1fe0*/  FSEL R95, R7, RZ, P1 ;  /* 0x000000ff075f7208 */ /* 0x01efd00000800000 */
.L_x_107:
[C-C-:B------:R-:W-:Y:S01]  /*1ff0*/  DADD R82, R80.reuse, R78.reuse ;  /* 0x0000000050527229 */ /* 0x140fe2000000004e */
[----:B------:R-:W-:Y:S01]  /*2000*/  MOV R4, RZ ;  /* 0x000000ff00047202 */ /* 0x000fe20000000f00 */
[----:B------:R-:W-:Y:S01]  /*2010*/  DADD R88, R80, -R78 ;  /* 0x0000000050587229 */ /* 0x000fe2000000084e */
[----:B------:R-:W-:-:S05]  /*2020*/  IMAD.MOV.U32 R0, RZ, RZ, RZ ;  /* 0x000000ffff007224 */ /* 0x000fca00078e00ff */
[----:B------:R-:W-:Y:S02]  /*2030*/  DMUL R82, R82, 0.5 ;  /* 0x3fe0000052527828 */ /* 0x000fe40000000000 */
[----:B------:R-:W-:-:S11]  /*2040*/  DMUL R86, R88, 0.5 ;  /* 0x3fe0000058567828 */ /* 0x000fd60000000000 */
.L_x_71:
[----:B-1----:R-:W1:Y:S01]  /*2050*/  LDC.64 R6, c[0x3][R0+0x80] ;  /* 0x00c0200000067b82 */ /* 0x002e620000000a00 */
[----:B------:R-:W-:Y:S01]  /*2060*/  VIADD R4, R4, 0x1 ;  /* 0x0000000104047836 */ /* 0x000fe20000000000 */
[----:B------:R-:W-:Y:S04]  /*2070*/  BSSY.RECONVERGENT B1, `(.L_x_17) ;  /* 0x000024a000017945 */ /* 0x000fe80003800200 */
[----:B------:R-:W-:Y:S01]  /*2080*/  ISETP.NE.AND P1, PT, R4, 0xa, PT ;  /* 0x0000000a0400780c */ /* 0x000fe20003f25270 */
[----:B-1----:R-:W-:-:S08]  /*2090*/  DMUL R6, R86, R6 ;  /* 0x0000000656067228 */ /* 0x002fd00000000000 */
[----:B------:R-:W-:-:S08]  /*20a0*/  DADD R10, R82, R6 ;  /* 0x00000000520a7229 */ /* 0x000fd00000000006 */
[----:B------:R-:W-:-:S14]  /*20b0*/  DSETP.NEU.AND P0, PT, R10, RZ, PT ;  /* 0x000000ff0a00722a */ /* 0x000fdc0003f0d000 */
[----:B------:R-:W-:Y:S05]  /*20c0*/  @P0 BRA `(.L_x_18) ;  /* 0x0000000000200947 */ /* 0x000fea0003800000 */
[C---:B------:R-:W-:Y:S02]  /*20d0*/  FSETP.GEU.AND P0, PT, |R57|.reuse, 4.2275390625, PT ;  /* 0x408748003900780b */ /* 0x040fe40003f0e200 */
[----:B------:R-:W-:Y:S02]  /*20e0*/  FSETP.GEU.AND P2, PT, |R57|, 4.1917929649353027344, PT ;  /* 0x4086232b3900780b */ /* 0x000fe40003f4e200 */
[----:B------:R-:W-:Y:S02]  /*20f0*/  FSEL R15, R93, R68, P0 ;  /* 0x000000445d0f7208 */ /* 0x000fe40000000000 */
[----:B------:R-:W-:Y:S02]  /*2100*/  FSEL R3, R95, R69, P0 ;  /* 0x000000455f037208 */ /* 0x000fe40000000000 */
[----:B------:R-:W-:Y:S02]  /*2110*/  FSEL R14, R64, R15, !P2 ;  /* 0x0000000f400e7208 */ /* 0x000fe40005000000 */
[----:B------:R-:W-:-:S06]  /*2120*/  FSEL R15, R92, R3, !P2 ;  /* 0x000000035c0f7208 */ /* 0x000fcc0005000000 */
[----:B------:R-:W-:Y:S01]  /*2130*/  DMUL R14, R72, R14 ;  /* 0x0000000e480e7228 */ /* 0x000fe20000000000 */
[----:B------:R-:W-:Y:S10]  /*2140*/  BRA `(.L_x_19) ;  /* 0x0000002000f07947 */ /* 0x000ff40003800000 */
.L_x_18:
[----:B------:R-:W-:-:S14]  /*2150*/  DSETP.NEU.AND P0, PT, R10, 1, PT ;  /* 0x3ff000000a00742a */ /* 0x000fdc0003f0d000 */
        /* <DEDUP_REMOVED lines=9> */
.L_x_20:
[----:B------:R-:W-:Y:S01]  /*21f0*/  DMUL R2, R74, R10 ;  /* 0x0000000a4a027228 */ /* 0x000fe20000000000 */
[----:B------:R-:W-:Y:S01]  /*2200*/  IMAD.MOV.U32 R14, RZ, RZ, 0x0 ;  /* 0x00000000ff0e7424 */ /* 0x000fe200078e00ff */
[----:B------:R-:W-:Y:S01]  /*2210*/  DADD R12, -R10, 1 ;  /* 0x3ff000000a0c7429 */ /* 0x000fe20000000100 */
[----:B------:R-:W-:Y:S01]  /*2220*/  IMAD.MOV.U32 R15, RZ, RZ, 0x3fd80000 ;  /* 0x3fd80000ff0f7424 */ /* 0x000fe200078e00ff */
[----:B------:R-:W-:Y:S06]  /*2230*/  BSSY.RECONVERGENT B2, `(.L_x_21) ;  /* 0x000001c000027945 */ /* 0x000fec0003800200 */
[----:B------:R-:W-:-:S06]  /*2240*/  DMUL R16, R2, R12 ;  /* 0x0000000c02107228 */ /* 0x000fcc0000000000 */
[----:B------:R-:W1:Y:S04]  /*2250*/  MUFU.RSQ64H R3, R17 ;  /* 0x0000001100037308 */ /* 0x000e680000001c00 */
[----:B------:R-:W-:-:S05]  /*2260*/  VIADD R2, R17, 0xfcb00000 ;  /* 0xfcb0000011027836 */ /* 0x000fca0000000000 */
[----:B------:R-:W-:Y:S01]  /*2270*/  ISETP.GE.U32.AND P0, PT, R2, 0x7ca00000, PT ;  /* 0x7ca000000200780c */ /* 0x000fe20003f06070 */
[----:B-1----:R-:W-:-:S08]  /*2280*/  DMUL R8, R2, R2 ;  /* 0x0000000202087228 */ /* 0x002fd00000000000 */
[----:B------:R-:W-:-:S08]  /*2290*/  DFMA R8, R16, -R8, 1 ;  /* 0x3ff000001008742b */ /* 0x000fd00000000808 */
[----:B------:R-:W-:Y:S02]  /*22a0*/  DFMA R14, R8, R14, 0.5 ;  /* 0x3fe00000080e742b */ /* 0x000fe4000000000e */
[----:B------:R-:W-:-:S08]  /*22b0*/  DMUL R8, R2, R8 ;  /* 0x0000000802087228 */ /* 0x000fd00000000000 */
[----:B------:R-:W-:-:S08]  /*22c0*/  DFMA R18, R14, R8, R2 ;  /* 0x000000080e12722b */ /* 0x000fd00000000002 */
[----:B------:R-:W-:Y:S02]  /*22d0*/  DMUL R20, R16, R18 ;  /* 0x0000001210147228 */ /* 0x000fe40000000000 */
[----:B------:R-:W-:Y:S01]  /*22e0*/  VIADD R15, R19, 0xfff00000 ;  /* 0xfff00000130f7836 */ /* 0x000fe20000000000 */
[----:B------:R-:W-:-:S05]  /*22f0*/  MOV R14, R18 ;  /* 0x00000012000e7202 */ /* 0x000fca0000000f00 */
[----:B------:R-:W-:-:S08]  /*2300*/  DFMA R22, R20, -R20, R16 ;  /* 0x800000141416722b */ /* 0x000fd00000000010 */
[----:B------:R-:W-:Y:S01]  /*2310*/  DFMA R8, R22, R14, R20 ;  /* 0x0000000e1608722b */ /* 0x000fe20000000014 */
[----:B------:R-:W-:Y:S10]  /*2320*/  @!P0 BRA `(.L_x_22) ;  /* 0x0000000000308947 */ /* 0x000ff40003800000 */
[----:B------:R-:W-:Y:S01]  /*2330*/  IMAD.MOV.U32 R42, RZ, RZ, R18 ;  /* 0x000000ffff2a7224 */ /* 0x000fe200078e0012 */
[----:B------:R-:W-:Y:S01]  /*2340*/  MOV R105, R21 ;  /* 0x0000001500697202 */ /* 0x000fe20000000f00 */
[----:B------:R-:W-:Y:S01]  /*2350*/  IMAD.MOV.U32 R40, RZ, RZ, R16 ;  /* 0x000000ffff287224 */ /* 0x000fe200078e0010 */
[----:B------:R-:W-:Y:S01]  /*2360*/  MOV R94, 0x23d0 ;  /* 0x000023d0005e7802 */ /* 0x000fe20000000f00 */
[----:B------:R-:W-:Y:S02]  /*2370*/  IMAD.MOV.U32 R99, RZ, RZ, R17 ;  /* 0x000000ffff637224 */ /* 0x000fe400078e0011 */
[----:B------:R-:W-:Y:S02]  /*2380*/  IMAD.MOV.U32 R106, RZ, RZ, R22 ;  /* 0x000000ffff6a7224 */ /* 0x000fe400078e0016 */
[----:B------:R-:W-:Y:S02]  /*2390*/  IMAD.MOV.U32 R107, RZ, RZ, R23 ;  /* 0x000000ffff6b7224 */ /* 0x000fe400078e0017 */
[----:B------:R-:W-:-:S02]  /*23a0*/  IMAD.MOV.U32 R98, RZ, RZ, R20 ;  /* 0x000000ffff627224 */ /* 0x000fc400078e0014 */
[----:B------:R-:W-:-:S07]  /*23b0*/  IMAD.MOV.U32 R43, RZ, RZ, R15 ;  /* 0x000000ffff2b7224 */ /* 0x000fce00078e000f */
[----:B0-----:R-:W-:Y:S05]  /*23c0*/  CALL.REL.NOINC `($__internal_1_$__cuda_sm20_dsqrt_rn_f64_mediumpath_v1) ;  /* 0x0000008800c47944 */ /* 0x001fea0003c00000 */
[----:B------:R-:W-:Y:S02]  /*23d0*/  IMAD.MOV.U32 R8, RZ, RZ, R102 ;  /* 0x000000ffff087224 */ /* 0x000fe400078e0066 */
[----:B------:R-:W-:-:S07]  /*23e0*/  IMAD.MOV.U32 R9, RZ, RZ, R103 ;  /* 0x000000ffff097224 */ /* 0x000fce00078e0067 */
.L_x_22:
[----:B0-----:R-:W-:Y:S05]  /*23f0*/  BSYNC.RECONVERGENT B2 ;  /* 0x0000000000027941 */ /* 0x001fea0003800200 */
.L_x_21:
[----:B------:R-:W-:Y:S01]  /*2400*/  DMUL R2, R12, UR8 ;  /* 0x000000080c027c28 */ /* 0x000fe20008000000 */
[----:B------:R-:W-:Y:S01]  /*2410*/  IMAD.MOV.U32 R24, RZ, RZ, 0x652b82fe ;  /* 0x652b82feff187424 */ /* 0x000fe200078e00ff */
[----:B------:R-:W-:Y:S01]  /*2420*/  UMOV UR22, 0xfefa39ef ;  /* 0xfefa39ef00167882 */ /* 0x000fe20000000000 */
[----:B------:R-:W-:Y:S01]  /*2430*/  IMAD.MOV.U32 R25, RZ, RZ, 0x3ff71547 ;  /* 0x3ff71547ff197424 */ /* 0x000fe200078e00ff */
[----:B------:R-:W-:Y:S01]  /*2440*/  UMOV UR23, 0x3fe62e42 ;  /* 0x3fe62e4200177882 */ /* 0x000fe20000000000 */
[----:B------:R-:W0:Y:S01]  /*2450*/  LDC.64 R20, c[0x0][0x3a0] ;  /* 0x0000e800ff147b82 */ /* 0x000e220000000a00 */
[----:B------:R-:W0:Y:S01]  /*2460*/  MUFU.RCP64H R17, UR5 ;  /* 0x0000000500117d08 */ /* 0x000e220008001800 */
[----:B------:R-:W-:Y:S01]  /*2470*/  IMAD.MOV.U32 R16, RZ, RZ, 0x1 ;  /* 0x00000001ff107424 */ /* 0x000fe200078e00ff */
[----:B------:R-:W-:Y:S01]  /*2480*/  DFMA R2, R10, UR16, R2 ;  /* 0x000000100a027c2b */ /* 0x000fe20008000002 */
[----:B------:R-:W-:Y:S01]  /*2490*/  BSSY.RECONVERGENT B2, `(.L_x_23) ;  /* 0x0000046000027945 */ /* 0x000fe20003800200 */
[----:B------:R-:W-:-:S06]  /*24a0*/  DMUL R8, R76, R8 ;  /* 0x000000084c087228 */ /* 0x000fcc0000000000 */
[----:B------:R-:W-:-:S08]  /*24b0*/  DMUL R22, R2, -UR10 ;  /* 0x8000000a02167c28 */ /* 0x000fd00008000000 */
[----:B------:R-:W-:Y:S02]  /*24c0*/  DFMA R24, R22, R24, 6.75539944105574400000e+15 ;  /* 0x433800001618742b */ /* 0x000fe40000000018 */
[----:B------:R-:W-:Y:S01]  /*24d0*/  FSETP.GEU.AND P0, PT, |R23|, 4.1917929649353027344, PT ;  /* 0x4086232b1700780b */ /* 0x000fe20003f0e200 */
[----:B0-----:R-:W-:-:S05]  /*24e0*/  DFMA R18, R16, -R20, 1 ;  /* 0x3ff000001012742b */ /* 0x001fca0000000814 */
[----:B------:R-:W-:-:S03]  /*24f0*/  DADD R2, R24, -6.75539944105574400000e+15 ;  /* 0xc338000018027429 */ /* 0x000fc60000000000 */
[----:B------:R-:W-:-:S05]  /*2500*/  DFMA R18, R18, R18, R18 ;  /* 0x000000121212722b */ /* 0x000fca0000000012 */
[----:B------:R-:W-:Y:S01]  /*2510*/  DFMA R14, R2, -UR22, R22 ;  /* 0x80000016020e7c2b */ /* 0x000fe20008000016 */
[----:B------:R-:W-:Y:S01]  /*2520*/  UMOV UR22, 0x3b39803f ;  /* 0x3b39803f00167882 */ /* 0x000fe20000000000 */
[----:B------:R-:W-:Y:S01]  /*2530*/  UMOV UR23, 0x3c7abc9e ;  /* 0x3c7abc9e00177882 */ /* 0x000fe20000000000 */
[----:B------:R-:W-:Y:S02]  /*2540*/  DFMA R18, R16, R18, R16 ;  /* 0x000000121012722b */ /* 0x000fe40000000010 */
[----:B------:R-:W-:-:S03]  /*2550*/  DMUL R16, R12, UR14 ;  /* 0x0000000e0c107c28 */ /* 0x000fc60008000000 */
[----:B------:R-:W-:Y:S01]  /*2560*/  DFMA R14, R2, -UR22, R14 ;  /* 0x80000016020e7c2b */ /* 0x000fe2000800000e */
[----:B------:R-:W-:Y:S01]  /*2570*/  UMOV UR22, 0x69ce2bdf ;  /* 0x69ce2bdf00167882 */ /* 0x000fe20000000000 */
[----:B------:R-:W-:Y:S01]  /*2580*/  IMAD.MOV.U32 R2, RZ, RZ, -0x35dec16 ;  /* 0xfca213eaff027424 */ /* 0x000fe200078e00ff */
[----:B------:R-:W-:Y:S01]  /*2590*/  MOV R3, 0x3e928af3 ;  /* 0x3e928af300037802 */ /* 0x000fe20000000f00 */
[----:B------:R-:W-:Y:S01]  /*25a0*/  UMOV UR23, 0x3e5ade15 ;  /* 0x3e5ade1500177882 */ /* 0x000fe20000000000 */
[----:B------:R-:W-:Y:S02]  /*25b0*/  DFMA R26, R18, -R20, 1 ;  /* 0x3ff00000121a742b */ /* 0x000fe40000000814 */
[----:B------:R-:W-:Y:S02]  /*25c0*/  DFMA R16, R10, UR12, R16 ;  /* 0x0000000c0a107c2b */ /* 0x000fe40008000010 */
[----:B------:R-:W-:Y:S01]  /*25d0*/  DFMA R2, R14, UR22, R2 ;  /* 0x000000160e027c2b */ /* 0x000fe20008000002 */
[----:B------:R-:W-:Y:S01]  /*25e0*/  UMOV UR22, 0x62401315 ;  /* 0x6240131500167882 */ /* 0x000fe20000000000 */
[----:B------:R-:W-:-:S02]  /*25f0*/  UMOV UR23, 0x3ec71dee ;  /* 0x3ec71dee00177882 */ /* 0x000fc40000000000 */
[----:B------:R-:W-:Y:S02]  /*2600*/  DFMA R26, R18, R26, R18 ;  /* 0x0000001a121a722b */ /* 0x000fe40000000012 */
[----:B------:R-:W-:Y:S02]  /*2610*/  DADD R98, R52, -R16 ;  /* 0x0000000034627229 */ /* 0x000fe40000000810 */
[----:B------:R-:W-:Y:S01]  /*2620*/  DFMA R2, R14, R2, UR22 ;  /* 0x000000160e027e2b */ /* 0x000fe20008000002 */
[----:B------:R-:W-:Y:S01]  /*2630*/  UMOV UR22, 0x7c89eb71 ;  /* 0x7c89eb7100167882 */ /* 0x000fe20000000000 */
[----:B------:R-:W-:-:S04]  /*2640*/  UMOV UR23, 0x3efa0199 ;  /* 0x3efa019900177882 */ /* 0x000fc80000000000 */
[----:B------:R-:W-:Y:S02]  /*2650*/  DMUL R18, R26, R98 ;  /* 0x000000621a127228 */ /* 0x000fe40000000000 */
[----:B------:R-:W-:Y:S01]  /*2660*/  DFMA R2, R14, R2, UR22 ;  /* 0x000000160e027e2b */ /* 0x000fe20008000002 */
[----:B------:R-:W-:Y:S01]  /*2670*/  UMOV UR22, 0x14761f65 ;  /* 0x14761f6500167882 */ /* 0x000fe20000000000 */
[----:B------:R-:W-:Y:S01]  /*2680*/  UMOV UR23, 0x3f2a01a0 ;  /* 0x3f2a01a000177882 */ /* 0x000fe20000000000 */
[----:B------:R-:W-:-:S03]  /*2690*/  FSETP.GEU.AND P4, PT, |R99|, 6.5827683646048100446e-37, PT ;  /* 0x036000006300780b */ /* 0x000fc60003f8e200 */
[----:B------:R-:W-:Y:S02]  /*26a0*/  DFMA R20, R18, -R20, R98 ;  /* 0x800000141214722b */ /* 0x000fe40000000062 */
        /* <DEDUP_REMOVED lines=15> */
[----:B------:R-:W-:Y:S02]  /*27a0*/  DFMA R16, R14, R2, UR22 ;  /* 0x000000160e107e2b */ /* 0x000fe40008000002 */
[----:B------:R-:W-:-:S06]  /*27b0*/  DFMA R2, R26, R20, R18 ;  /* 0x000000141a02722b */ /* 0x000fcc0000000012 */
[----:B------:R-:W-:-:S04]  /*27c0*/  DFMA R16, R14, R16, 1 ;  /* 0x3ff000000e10742b */ /* 0x000fc80000000010 */
[----:B------:R-:W-:-:S04]  /*27d0*/  FFMA R5, RZ, UR5, R3 ;  /* 0x00000005ff057c23 */ /* 0x000fc80008000003 */
[----:B------:R-:W-:Y:S01]  /*27e0*/  DFMA R16, R14, R16, 1 ;  /* 0x3ff000000e10742b */ /* 0x000fe20000000010 */
[----:B------:R-:W-:-:S09]  /*27f0*/  FSETP.GT.AND P3, PT, |R5|, 1.469367938527859385e-39, PT ;  /* 0x001000000500780b */ /* 0x000fd20003f64200 */
[----:B------:R-:W-:Y:S02]  /*2800*/  IMAD R15, R24, 0x100000, R17 ;  /* 0x00100000180f7824 */ /* 0x000fe400078e0211 */
[----:B------:R-:W-:Y:S01]  /*2810*/  IMAD.MOV.U32 R14, RZ, RZ, R16 ;  /* 0x000000ffff0e7224 */ /* 0x000fe200078e0010 */
        /* <DEDUP_REMOVED lines=13> */
.L_x_24:
[----:B------:R-:W-:Y:S05]  /*28f0*/  BSYNC.RECONVERGENT B2 ;  /* 0x0000000000027941 */ /* 0x000fea0003800200 */
.L_x_23:
[----:B------:R-:W-:Y:S04]  /*2900*/  BSSY.RECONVERGENT B3, `(.L_x_25) ;  /* 0x0000009000037945 */ /* 0x000fe80003800200 */
[----:B------:R-:W-:Y:S05]  /*2910*/  @P3 BRA P4, `(.L_x_26) ;  /* 0x00000000001c3947 */ /* 0x000fea0002000000 */
[----:B------:R-:W0:Y:S01]  /*2920*/  LDCU.64 UR22, c[0x0][0x3a0] ;  /* 0x00007400ff1677ac */ /* 0x000e220008000a00 */
[----:B------:R-:W-:Y:S02]  /*2930*/  MOV R94, 0x2970 ;  /* 0x00002970005e7802 */ /* 0x000fe40000000f00 */
[----:B0-----:R-:W-:Y:S01]  /*2940*/  MOV R40, UR22 ;  /* 0x0000001600287c02 */ /* 0x001fe20008000f00 */
[----:B------:R-:W-:-:S07]  /*2950*/  IMAD.U32 R43, RZ, RZ, UR23 ;  /* 0x00000017ff2b7e24 */ /* 0x000fce000f8e00ff */
[----:B------:R-:W-:Y:S05]  /*2960*/  CALL.REL.NOINC `($__internal_0_$__cuda_sm20_div_rn_f64_full) ;  /* 0x0000007c00ec7944 */ /* 0x000fea0003c00000 */
[----:B------:R-:W-:Y:S02]  /*2970*/  IMAD.MOV.U32 R2, RZ, RZ, R112 ;  /* 0x000000ffff027224 */ /* 0x000fe400078e0070 */
[----:B------:R-:W-:-:S07]  /*2980*/  IMAD.MOV.U32 R3, RZ, RZ, R113 ;  /* 0x000000ffff037224 */ /* 0x000fce00078e0071 */
.L_x_26:
[----:B------:R-:W-:Y:S05]  /*2990*/  BSYNC.RECONVERGENT B3 ;  /* 0x0000000000037941 */ /* 0x000fea0003800200 */
.L_x_25:
[----:B------:R-:W-:Y:S01]  /*29a0*/  DADD R106, -RZ, |R2| ;  /* 0x00000000ff6a7229 */ /* 0x000fe20000000502 */
[----:B------:R-:W-:Y:S01]  /*29b0*/  BSSY.RECONVERGENT B2, `(.L_x_27) ;  /* 0x0000004000027945 */ /* 0x000fe20003800200 */
[----:B------:R-:W-:Y:S01]  /*29c0*/  IMAD.MOV.U32 R105, RZ, RZ, 0x40000000 ;  /* 0x40000000ff697424 */ /* 0x000fe200078e00ff */
[----:B------:R-:W-:-:S08]  /*29d0*/  MOV R94, 0x29f0 ;  /* 0x000029f0005e7802 */ /* 0x000fd00000000f00 */
[----:B------:R-:W-:Y:S05]  /*29e0*/  CALL.REL.NOINC `($_Z20kernel_loglikelihoodiPddddddddS_$__internal_accurate_pow) ;  /* 0x0000008400f47944 */ /* 0x000fea0003c00000 */
[----:B------:R-:W-:Y:S05]  /*29f0*/  BSYNC.RECONVERGENT B2 ;  /* 0x0000000000027941 */ /* 0x000fea0003800200 */
.L_x_27:
[C---:B------:R-:W-:Y:S01]  /*2a00*/  DADD R16, R2.reuse, 2 ;  /* 0x4000000002107429 */ /* 0x040fe20000000000 */
[----:B------:R-:W-:Y:S01]  /*2a10*/  BSSY.RECONVERGENT B2, `(.L_x_28) ;  /* 0x000000d000027945 */ /* 0x000fe20003800200 */
[----:B------:R-:W-:-:S08]  /*2a20*/  DSETP.NEU.AND P0, PT, R2, RZ, PT ;  /* 0x000000ff0200722a */ /* 0x000fd00003f0d000 */
[----:B------:R-:W-:Y:S02]  /*2a30*/  LOP3.LUT R16, R17, 0x7ff00000, RZ, 0xc0, !PT ;  /* 0x7ff0000011107812 */ /* 0x000fe400078ec0ff */
[----:B------:R-:W-:Y:S02]  /*2a40*/  FSEL R17, R42, RZ, P0 ;  /* 0x000000ff2a117208 */ /* 0x000fe40000000000 */
[----:B------:R-:W-:Y:S02]  /*2a50*/  ISETP.NE.AND P2, PT, R16, 0x7ff00000, PT ;  /* 0x7ff000001000780c */ /* 0x000fe40003f45270 */
[----:B------:R-:W-:-:S11]  /*2a60*/  FSEL R16, R41, RZ, P0 ;  /* 0x000000ff29107208 */ /* 0x000fd60000000000 */
[----:B------:R-:W-:Y:S05]  /*2a70*/  @P2 BRA `(.L_x_29) ;  /* 0x0000000000182947 */ /* 0x000fea0003800000 */
[----:B------:R-:W-:-:S14]  /*2a80*/  DSETP.NAN.AND P0, PT, R2, R2, PT ;  /* 0x000000020200722a */ /* 0x000fdc0003f08000 */
[----:B------:R-:W-:Y:S01]  /*2a90*/  @P0 DADD R16, R2, 2 ;  /* 0x4000000002100429 */ /* 0x000fe20000000000 */
[----:B------:R-:W-:Y:S10]  /*2aa0*/  @P0 BRA `(.L_x_29) ;  /* 0x00000000000c0947 */ /* 0x000ff40003800000 */
[----:B------:R-:W-:-:S14]  /*2ab0*/  DSETP.NEU.AND P0, PT, |R2|, +INF , PT ;  /* 0x7ff000000200742a */ /* 0x000fdc0003f0d200 */
[----:B------:R-:W-:Y:S02]  /*2ac0*/  @!P0 IMAD.MOV.U32 R16, RZ, RZ, 0x0 ;  /* 0x00000000ff108424 */ /* 0x000fe400078e00ff */
[----:B------:R-:W-:-:S07]  /*2ad0*/  @!P0 IMAD.MOV.U32 R17, RZ, RZ, 0x7ff00000 ;  /* 0x7ff00000ff118424 */ /* 0x000fce00078e00ff */
.L_x_29:
[----:B------:R-:W-:Y:S05]  /*2ae0*/  BSYNC.RECONVERGENT B2 ;  /* 0x0000000000027941 */ /* 0x000fea0003800200 */
.L_x_28:
[----:B------:R-:W-:Y:S01]  /*2af0*/  DMUL R16, R16, -0.5 ;  /* 0xbfe0000010107828 */ /* 0x000fe20000000000 */
[----:B------:R-:W-:Y:S01]  /*2b00*/  IMAD.MOV.U32 R18, RZ, RZ, -0x105c611 ;  /* 0xfefa39efff127424 */ /* 0x000fe200078e00ff */
[----:B------:R-:W-:Y:S01]  /*2b10*/  DSETP.NEU.AND P0, PT, R2, 1, PT ;  /* 0x3ff000000200742a */ /* 0x000fe20003f0d000 */
[----:B------:R-:W-:Y:S01]  /*2b20*/  IMAD.MOV.U32 R19, RZ, RZ, 0x3fe62e42 ;  /* 0x3fe62e42ff137424 */ /* 0x000fe200078e00ff */
[----:B------:R-:W-:Y:S01]  /*2b30*/  MOV R2, 0x652b82fe ;  /* 0x652b82fe00027802 */ /* 0x000fe20000000f00 */
[----:B------:R-:W-:Y:S01]  /*2b40*/  IMAD.MOV.U32 R3, RZ, RZ, 0x3ff71547 ;  /* 0x3ff71547ff037424 */ /* 0x000fe200078e00ff */
[----:B------:R-:W-:Y:S01]  /*2b50*/  DADD R96, -RZ, |R8| ;  /* 0x00000000ff607229 */ /* 0x000fe20000000508 */
[----:B------:R-:W-:Y:S01]  /*2b60*/  IMAD.MOV.U32 R20, RZ, RZ, 0x3b39803f ;  /* 0x3b39803fff147424 */ /* 0x000fe200078e00ff */
[----:B------:R-:W-:Y:S01]  /*2b70*/  BSSY.RECONVERGENT B2, `(.L_x_30) ;  /* 0x000003a000027945 */ /* 0x000fe20003800200 */
[----:B------:R-:W-:Y:S01]  /*2b80*/  IMAD.MOV.U32 R21, RZ, RZ, 0x3c7abc9e ;  /* 0x3c7abc9eff157424 */ /* 0x000fe200078e00ff */
[----:B------:R-:W-:Y:S01]  /*2b90*/  FSEL R44, R16, RZ, P0 ;  /* 0x000000ff102c7208 */ /* 0x000fe20000000000 */
[----:B------:R-:W-:Y:S01]  /*2ba0*/  IMAD.MOV.U32 R24, RZ, RZ, -0x35dec16 ;  /* 0xfca213eaff187424 */ /* 0x000fe200078e00ff */
[----:B------:R-:W-:Y:S01]  /*2bb0*/  FSEL R45, R17, -1.75, P0 ;  /* 0xbfe00000112d7808 */ /* 0x000fe20000000000 */
[----:B------:R-:W-:-:S02]  /*2bc0*/  IMAD.MOV.U32 R25, RZ, RZ, 0x3e928af3 ;  /* 0x3e928af3ff197424 */ /* 0x000fc400078e00ff */
[----:B------:R-:W-:Y:S01]  /*2bd0*/  IMAD.MOV.U32 R26, RZ, RZ, 0x62401315 ;  /* 0x62401315ff1a7424 */ /* 0x000fe200078e00ff */
[----:B------:R-:W-:Y:S01]  /*2be0*/  FSETP.GEU.AND P0, PT, |R45|, 4.1917929649353027344, PT ;  /* 0x4086232b2d00780b */ /* 0x000fe20003f0e200 */
[----:B------:R-:W-:Y:S01]  /*2bf0*/  IMAD.MOV.U32 R27, RZ, RZ, 0x3ec71dee ;  /* 0x3ec71deeff1b7424 */ /* 0x000fe200078e00ff */
[----:B------:R-:W-:Y:S01]  /*2c00*/  DFMA R46, R44, R2, 6.75539944105574400000e+15 ;  /* 0x433800002c2e742b */ /* 0x000fe20000000002 */
[----:B------:R-:W-:-:S07]  /*2c10*/  IMAD.MOV.U32 R5, RZ, RZ, R97 ;  /* 0x000000ffff057224 */ /* 0x000fce00078e0061 */
[----:B------:R-:W-:-:S08]  /*2c20*/  DADD R16, R46, -6.75539944105574400000e+15 ;  /* 0xc33800002e107429 */ /* 0x000fd00000000000 */
[----:B------:R-:W-:-:S08]  /*2c30*/  DFMA R22, R16, -R18, R44 ;  /* 0x800000121016722b */ /* 0x000fd0000000002c */
[----:B------:R-:W-:Y:S01]  /*2c40*/  DFMA R16, R16, -R20, R22 ;  /* 0x800000141010722b */ /* 0x000fe20000000016 */
[----:B------:R-:W-:Y:S01]  /*2c50*/  IMAD.MOV.U32 R22, RZ, RZ, 0x69ce2bdf ;  /* 0x69ce2bdfff167424 */ /* 0x000fe200078e00ff */
[----:B------:R-:W-:-:S06]  /*2c60*/  MOV R23, 0x3e5ade15 ;  /* 0x3e5ade1500177802 */ /* 0x000fcc0000000f00 */
[----:B------:R-:W-:-:S08]  /*2c70*/  DFMA R28, R16, R22, R24 ;  /* 0x00000016101c722b */ /* 0x000fd00000000018 */
[----:B------:R-:W-:Y:S01]  /*2c80*/  DFMA R30, R16, R28, R26 ;  /* 0x0000001c101e722b */ /* 0x000fe2000000001a */
[----:B------:R-:W-:Y:S02]  /*2c90*/  IMAD.MOV.U32 R28, RZ, RZ, 0x7c89eb71 ;  /* 0x7c89eb71ff1c7424 */ /* 0x000fe400078e00ff */
[----:B------:R-:W-:-:S06]  /*2ca0*/  IMAD.MOV.U32 R29, RZ, RZ, 0x3efa0199 ;  /* 0x3efa0199ff1d7424 */ /* 0x000fcc00078e00ff */
[----:B------:R-:W-:Y:S01]  /*2cb0*/  DFMA R32, R16, R30, R28 ;  /* 0x0000001e1020722b */ /* 0x000fe2000000001c */
[----:B------:R-:W-:Y:S01]  /*2cc0*/  MOV R30, 0x14761f65 ;  /* 0x14761f65001e7802 */ /* 0x000fe20000000f00 */
[----:B------:R-:W-:-:S06]  /*2cd0*/  IMAD.MOV.U32 R31, RZ, RZ, 0x3f2a01a0 ;  /* 0x3f2a01a0ff1f7424 */ /* 0x000fcc00078e00ff */
[----:B------:R-:W-:Y:S01]  /*2ce0*/  DFMA R34, R16, R32, R30 ;  /* 0x000000201022722b */ /* 0x000fe2000000001e */
[----:B------:R-:W-:Y:S02]  /*2cf0*/  IMAD.MOV.U32 R32, RZ, RZ, 0x1852b7af ;  /* 0x1852b7afff207424 */ /* 0x000fe400078e00ff */
[----:B------:R-:W-:-:S06]  /*2d00*/  IMAD.MOV.U32 R33, RZ, RZ, 0x3f56c16c ;  /* 0x3f56c16cff217424 */ /* 0x000fcc00078e00ff */
[----:B------:R-:W-:Y:S01]  /*2d10*/  DFMA R36, R16, R34, R32 ;  /* 0x000000221024722b */ /* 0x000fe20000000020 */
[----:B------:R-:W-:Y:S02]  /*2d20*/  IMAD.MOV.U32 R34, RZ, RZ, 0x11122322 ;  /* 0x11122322ff227424 */ /* 0x000fe400078e00ff */
[----:B------:R-:W-:-:S06]  /*2d30*/  IMAD.MOV.U32 R35, RZ, RZ, 0x3f811111 ;  /* 0x3f811111ff237424 */ /* 0x000fcc00078e00ff */
[----:B------:R-:W-:Y:S01]  /*2d40*/  DFMA R38, R16, R36, R34 ;  /* 0x000000241026722b */ /* 0x000fe20000000022 */
[----:B------:R-:W-:Y:S01]  /*2d50*/  IMAD.MOV.U32 R36, RZ, RZ, 0x555502a1 ;  /* 0x555502a1ff247424 */ /* 0x000fe200078e00ff */
[----:B------:R-:W-:-:S06]  /*2d60*/  MOV R37, 0x3fa55555 ;  /* 0x3fa5555500257802 */ /* 0x000fcc0000000f00 */
[----:B------:R-:W-:Y:S01]  /*2d70*/  DFMA R40, R16, R38, R36 ;  /* 0x000000261028722b */ /* 0x000fe20000000024 */
[----:B------:R-:W-:Y:S02]  /*2d80*/  IMAD.MOV.U32 R38, RZ, RZ, 0x55555511 ;  /* 0x55555511ff267424 */ /* 0x000fe400078e00ff */
[----:B------:R-:W-:-:S06]  /*2d90*/  IMAD.MOV.U32 R39, RZ, RZ, 0x3fc55555 ;  /* 0x3fc55555ff277424 */ /* 0x000fcc00078e00ff */
[----:B------:R-:W-:Y:S01]  /*2da0*/  DFMA R42, R16, R40, R38 ;  /* 0x00000028102a722b */ /* 0x000fe20000000026 */
[----:B------:R-:W-:Y:S02]  /*2db0*/  IMAD.MOV.U32 R40, RZ, RZ, 0xb ;  /* 0x0000000bff287424 */ /* 0x000fe400078e00ff */
[----:B------:R-:W-:-:S06]  /*2dc0*/  IMAD.MOV.U32 R41, RZ, RZ, 0x3fe00000 ;  /* 0x3fe00000ff297424 */ /* 0x000fcc00078e00ff */
[----:B------:R-:W-:-:S08]  /*2dd0*/  DFMA R42, R16, R42, R40 ;  /* 0x0000002a102a722b */ /* 0x000fd00000000028 */
[----:B------:R-:W-:-:S08]  /*2de0*/  DFMA R42, R16, R42, 1 ;  /* 0x3ff00000102a742b */ /* 0x000fd0000000002a */
[----:B------:R-:W-:Y:S01]  /*2df0*/  DFMA R42, R16, R42, 1 ;  /* 0x3ff00000102a742b */ /* 0x000fe2000000002a */
[----:B------:R-:W-:-:S05]  /*2e00*/  VIADD R16, R5, 0xbfd9e604 ;  /* 0xbfd9e60405107836 */ /* 0x000fca0000000000 */
[----:B------:R-:W-:-:S04]  /*2e10*/  ISETP.GT.U32.AND P3, PT, R16, 0x799e603, PT ;  /* 0x0799e6031000780c */ /* 0x000fc80003f64070 */
[----:B------:R-:W-:Y:S01]  /*2e20*/  LEA R17, R46, R43, 0x14 ;  /* 0x0000002b2e117211 */ /* 0x000fe200078ea0ff */
[----:B------:R-:W-:Y:S01]  /*2e30*/  IMAD.MOV.U32 R16, RZ, RZ, R42 ;  /* 0x000000ffff107224 */ /* 0x000fe200078e002a */
[----:B------:R-:W-:Y:S07]  /*2e40*/  @!P0 BRA `(.L_x_31) ;  /* 0x0000000000308947 */ /* 0x000fee0003800000 */
[----:B------:R-:W-:Y:S01]  /*2e50*/  FSETP.GEU.AND P2, PT, |R45|, 4.2275390625, PT ;  /* 0x408748002d00780b */ /* 0x000fe20003f4e200 */
[C---:B------:R-:W-:Y:S02]  /*2e60*/  DADD R96, R44.reuse, +INF ;  /* 0x7ff000002c607429 */ /* 0x040fe40000000000 */
[----:B------:R-:W-:-:S08]  /*2e70*/  DSETP.GEU.AND P0, PT, R44, RZ, PT ;  /* 0x000000ff2c00722a */ /* 0x000fd00003f0e000 */
[----:B------:R-:W-:Y:S02]  /*2e80*/  FSEL R17, R97, RZ, P0 ;  /* 0x000000ff61117208 */ /* 0x000fe40000000000 */
[----:B------:R-:W-:-:S04]  /*2e90*/  @!P2 LEA.HI R16, R46, R46, RZ, 0x1 ;  /* 0x0000002e2e10a211 */ /* 0x000fc800078f08ff */
[----:B------:R-:W-:Y:S02]  /*2ea0*/  @!P2 SHF.R.S32.HI R45, RZ, 0x1, R16 ;  /* 0x00000001ff2da819 */ /* 0x000fe40000011410 */
[----:B------:R-:W-:-:S03]  /*2eb0*/  FSEL R16, R96, RZ, P0 ;  /* 0x000000ff60107208 */ /* 0x000fc60000000000 */
[----:B------:R-:W-:Y:S02]  /*2ec0*/  @!P2 IMAD.IADD R44, R46, 0x1, -R45 ;  /* 0x000000012e2ca824 */ /* 0x000fe400078e0a2d */
[----:B------:R-:W-:-:S03]  /*2ed0*/  @!P2 IMAD R43, R45, 0x100000, R43 ;  /* 0x001000002d2ba824 */ /* 0x000fc600078e022b */
[----:B------:R-:W-:Y:S01]  /*2ee0*/  @!P2 LEA R45, R44, 0x3ff00000, 0x14 ;  /* 0x3ff000002c2da811 */ /* 0x000fe200078ea0ff */
[----:B------:R-:W-:-:S06]  /*2ef0*/  @!P2 IMAD.MOV.U32 R44, RZ, RZ, RZ ;  /* 0x000000ffff2ca224 */ /* 0x000fcc00078e00ff */
[----:B------:R-:W-:-:S11]  /*2f00*/  @!P2 DMUL R16, R42, R44 ;  /* 0x0000002c2a10a228 */ /* 0x000fd60000000000 */
.L_x_31:
[----:B------:R-:W-:Y:S05]  /*2f10*/  BSYNC.RECONVERGENT B2 ;  /* 0x0000000000027941 */ /* 0x000fea0003800200 */
.L_x_30:
[----:B------:R-:W-:Y:S01]  /*2f20*/  BSSY.RECONVERGENT B2, `(.L_x_32) ;  /* 0x000009f000027945 */ /* 0x000fe20003800200 */
[----:B------:R-:W-:-:S03]  /*2f30*/  DMUL R14, R16, R14 ;  /* 0x0000000e100e7228 */ /* 0x000fc60000000000 */
[----:B------:R-:W-:Y:S08]  /*2f40*/  @P3 BRA `(.L_x_33) ;  /* 0x0000000400a83947 */ /* 0x000ff00003800000 */
[----:B------:R-:W-:Y:S01]  /*2f50*/  DMUL R98, |R8|, 0.5 ;  /* 0x3fe0000008627828 */ /* 0x000fe20000000200 */
[----:B------:R-:W0:Y:S01]  /*2f60*/  MUFU.RCP64H R45, R5 ;  /* 0x00000005002d7308 */ /* 0x000e220000001800 */
[----:B------:R-:W-:Y:S01]  /*2f70*/  IMAD.MOV.U32 R44, RZ, RZ, RZ ;  /* 0x000000ffff2c7224 */ /* 0x000fe200078e00ff */
[----:B------:R-:W-:Y:S01]  /*2f80*/  BSSY.RECONVERGENT B3, `(.L_x_34) ;  /* 0x0000026000037945 */ /* 0x000fe20003800200 */
[----:B------:R-:W-:Y:S01]  /*2f90*/  MOV R96, 0x4ff37461 ;  /* 0x4ff3746100607802 */ /* 0x000fe20000000f00 */
[----:B------:R-:W-:-:S03]  /*2fa0*/  IMAD.MOV.U32 R97, RZ, RZ, 0x41ffefdd ;  /* 0x41ffefddff617424 */ /* 0x000fc600078e00ff */
[----:B------:R-:W-:Y:S02]  /*2fb0*/  DFMA R100, R98, R2, 6.75539944105574400000e+15 ;  /* 0x433800006264742b */ /* 0x000fe40000000002 */
[----:B------:R-:W-:-:S06]  /*2fc0*/  FSETP.GEU.AND P0, PT, |R99|, 4.1917929649353027344, PT ;  /* 0x4086232b6300780b */ /* 0x000fcc0003f0e200 */
[----:B------:R-:W-:Y:S02]  /*2fd0*/  DADD R16, R100, -6.75539944105574400000e+15 ;  /* 0xc338000064107429 */ /* 0x000fe40000000000 */
[----:B0-----:R-:W-:-:S06]  /*2fe0*/  DFMA R46, -|R8|, R44, 1 ;  /* 0x3ff00000082e742b */ /* 0x001fcc000000032c */
[----:B------:R-:W-:-:S08]  /*2ff0*/  DFMA R42, R16, -R18, R98 ;  /* 0x80000012102a722b */ /* 0x000fd00000000062 */
[----:B------:R-:W-:-:S08]  /*3000*/  DFMA R42, R16, -R20, R42 ;  /* 0x80000014102a722b */ /* 0x000fd0000000002a */
[----:B------:R-:W-:-:S08]  /*3010*/  DFMA R16, R42, R22, R24 ;  /* 0x000000162a10722b */ /* 0x000fd00000000018 */
        /* <DEDUP_REMOVED lines=8> */
[----:B------:R-:W-:-:S08]  /*30a0*/  DFMA R16, R42, R16, 1 ;  /* 0x3ff000002a10742b */ /* 0x000fd00000000010 */
[----:B------:R-:W-:Y:S02]  /*30b0*/  DFMA R102, R42, R16, 1 ;  /* 0x3ff000002a66742b */ /* 0x000fe40000000010 */
[----:B------:R-:W-:-:S08]  /*30c0*/  DFMA R42, R46, R46, R46 ;  /* 0x0000002e2e2a722b */ /* 0x000fd0000000002e */
[----:B------:R-:W-:Y:S01]  /*30d0*/  DFMA R42, R44, R42, R44 ;  /* 0x0000002a2c2a722b */ /* 0x000fe2000000002c */
[----:B------:R-:W-:Y:S02]  /*30e0*/  IMAD R17, R100, 0x100000, R103 ;  /* 0x0010000064117824 */ /* 0x000fe400078e0267 */
[----:B------:R-:W-:Y:S01]  /*30f0*/  IMAD.MOV.U32 R16, RZ, RZ, R102 ;  /* 0x000000ffff107224 */ /* 0x000fe200078e0066 */
[----:B------:R-:W-:Y:S07]  /*3100*/  @!P0 BRA `(.L_x_35) ;  /* 0x0000000000348947 */ /* 0x000fee0003800000 */
[----:B------:R-:W-:Y:S01]  /*3110*/  FSETP.GEU.AND P2, PT, |R99|, 4.2275390625, PT ;  /* 0x408748006300780b */ /* 0x000fe20003f4e200 */
[C---:B------:R-:W-:Y:S02]  /*3120*/  DADD R104, R98.reuse, +INF ;  /* 0x7ff0000062687429 */ /* 0x040fe40000000000 */
[----:B------:R-:W-:-:S08]  /*3130*/  DSETP.GEU.AND P0, PT, R98, RZ, PT ;  /* 0x000000ff6200722a */ /* 0x000fd00003f0e000 */
[----:B------:R-:W-:Y:S02]  /*3140*/  FSEL R17, R105, RZ, P0 ;  /* 0x000000ff69117208 */ /* 0x000fe40000000000 */
[----:B------:R-:W-:Y:S01]  /*3150*/  @!P2 LEA.HI R16, R100, R100, RZ, 0x1 ;  /* 0x000000646410a211 */ /* 0x000fe200078f08ff */
[----:B------:R-:W-:-:S03]  /*3160*/  @!P2 IMAD.MOV.U32 R44, RZ, RZ, R102 ;  /* 0x000000ffff2ca224 */ /* 0x000fc600078e0066 */
[----:B------:R-:W-:Y:S02]  /*3170*/  @!P2 SHF.R.S32.HI R45, RZ, 0x1, R16 ;  /* 0x00000001ff2da819 */ /* 0x000fe40000011410 */
[----:B------:R-:W-:-:S03]  /*3180*/  FSEL R16, R104, RZ, P0 ;  /* 0x000000ff68107208 */ /* 0x000fc60000000000 */
[----:B------:R-:W-:Y:S02]  /*3190*/  @!P2 IMAD.IADD R46, R100, 0x1, -R45 ;  /* 0x00000001642ea824 */ /* 0x000fe400078e0a2d */
[----:B------:R-:W-:-:S03]  /*31a0*/  @!P2 IMAD R45, R45, 0x100000, R103 ;  /* 0x001000002d2da824 */ /* 0x000fc600078e0267 */
[----:B------:R-:W-:Y:S01]  /*31b0*/  @!P2 LEA R47, R46, 0x3ff00000, 0x14 ;  /* 0x3ff000002e2fa811 */ /* 0x000fe200078ea0ff */
[----:B------:R-:W-:-:S06]  /*31c0*/  @!P2 IMAD.MOV.U32 R46, RZ, RZ, RZ ;  /* 0x000000ffff2ea224 */ /* 0x000fcc00078e00ff */
[----:B------:R-:W-:-:S11]  /*31d0*/  @!P2 DMUL R16, R44, R46 ;  /* 0x0000002e2c10a228 */ /* 0x000fd60000000000 */
.L_x_35:
[----:B------:R-:W-:Y:S05]  /*31e0*/  BSYNC.RECONVERGENT B3 ;  /* 0x0000000000037941 */ /* 0x000fea0003800200 */
.L_x_34:
[----:B------:R-:W-:Y:S01]  /*31f0*/  UMOV UR22, 0xfc237b1d ;  /* 0xfc237b1d00167882 */ /* 0x000fe20000000000 */
[----:B------:R-:W-:Y:S01]  /*3200*/  UMOV UR23, 0x41f2f851 ;  /* 0x41f2f85100177882 */ /* 0x000fe20000000000 */
[----:B------:R-:W-:Y:S01]  /*3210*/  IMAD.MOV.U32 R100, RZ, RZ, 0x0 ;  /* 0x00000000ff647424 */ /* 0x000fe200078e00ff */
[----:B------:R-:W-:Y:S01]  /*3220*/  DFMA R44, R42, UR22, R96 ;  /* 0x000000162a2c7c2b */ /* 0x000fe20008000060 */
[----:B------:R-:W-:Y:S01]  /*3230*/  UMOV UR22, 0x7f57f70 ;  /* 0x07f57f7000167882 */ /* 0x000fe20000000000 */
[----:B------:R-:W-:Y:S01]  /*3240*/  UMOV UR23, 0x41fa8a19 ;  /* 0x41fa8a1900177882 */ /* 0x000fe20000000000 */
[----:B------:R-:W-:-:S05]  /*3250*/  IMAD.MOV.U32 R101, RZ, RZ, 0x3fd80000 ;  /* 0x3fd80000ff657424 */ /* 0x000fca00078e00ff */
[----:B------:R-:W-:Y:S01]  /*3260*/  DFMA R44, R42, R44, -UR22 ;  /* 0x800000162a2c7e2b */ /* 0x000fe2000800002c */
[----:B------:R-:W-:Y:S01]  /*3270*/  UMOV UR22, 0x52851c22 ;  /* 0x52851c2200167882 */ /* 0x000fe20000000000 */
[----:B------:R-:W-:-:S06]  /*3280*/  UMOV UR23, 0x41e10b68 ;  /* 0x41e10b6800177882 */ /* 0x000fcc0000000000 */
[----:B------:R-:W-:Y:S01]  /*3290*/  DFMA R44, R42, R44, UR22 ;  /* 0x000000162a2c7e2b */ /* 0x000fe2000800002c */
[----:B------:R-:W-:Y:S01]  /*32a0*/  UMOV UR22, 0x57ccb350 ;  /* 0x57ccb35000167882 */ /* 0x000fe20000000000 */
[----:B------:R-:W-:-:S06]  /*32b0*/  UMOV UR23, 0x41b925fc ;  /* 0x41b925fc00177882 */ /* 0x000fcc0000000000 */
        /* <DEDUP_REMOVED lines=23> */
[----:B------:R-:W0:Y:S01]  /*3430*/  MUFU.RSQ64H R45, R5 ;  /* 0x00000005002d7308 */ /* 0x000e220000001c00 */
[----:B------:R-:W-:Y:S01]  /*3440*/  UMOV UR23, 0x3fb6aa7c ;  /* 0x3fb6aa7c00177882 */ /* 0x000fe20000000000 */
[----:B------:R-:W-:-:S04]  /*3450*/  MOV R44, RZ ;  /* 0x000000ff002c7202 */ /* 0x000fc80000000f00 */
[----:B------:R-:W-:Y:S01]  /*3460*/  DFMA R46, R42, R46, UR22 ;  /* 0x000000162a2e7e2b */ /* 0x000fe2000800002e */
[----:B------:R-:W-:Y:S01]  /*3470*/  UMOV UR22, 0x735a091e ;  /* 0x735a091e00167882 */ /* 0x000fe20000000000 */
[----:B------:R-:W-:-:S06]  /*3480*/  UMOV UR23, 0x3fa6eac2 ;  /* 0x3fa6eac200177882 */ /* 0x000fcc0000000000 */
[----:B------:R-:W-:Y:S01]  /*3490*/  DFMA R96, R42, R46, UR22 ;  /* 0x000000162a607e2b */ /* 0x000fe2000800002e */
[----:B------:R-:W-:Y:S01]  /*34a0*/  UMOV UR22, 0x90561e71 ;  /* 0x90561e7100167882 */ /* 0x000fe20000000000 */
[----:B------:R-:W-:Y:S01]  /*34b0*/  UMOV UR23, 0x3f9debaa ;  /* 0x3f9debaa00177882 */ /* 0x000fe20000000000 */
[----:B0-----:R-:W-:-:S05]  /*34c0*/  DMUL R46, R44, R44 ;  /* 0x0000002c2c2e7228 */ /* 0x001fca0000000000 */
[----:B------:R-:W-:Y:S01]  /*34d0*/  DFMA R96, R42, R96, UR22 ;  /* 0x000000162a607e2b */ /* 0x000fe20008000060 */
[----:B------:R-:W-:Y:S01]  /*34e0*/  UMOV UR22, 0xdfd23f70 ;  /* 0xdfd23f7000167882 */ /* 0x000fe20000000000 */
[----:B------:R-:W-:Y:S01]  /*34f0*/  UMOV UR23, 0x3f9cb94d ;  /* 0x3f9cb94d00177882 */ /* 0x000fe20000000000 */
[----:B------:R-:W-:-:S05]  /*3500*/  DFMA R46, |R8|, -R46, 1 ;  /* 0x3ff00000082e742b */ /* 0x000fca0000000a2e */
[----:B------:R-:W-:Y:S01]  /*3510*/  DFMA R98, R42, R96, UR22 ;  /* 0x000000162a627e2b */ /* 0x000fe20008000060 */
[----:B------:R-:W-:Y:S01]  /*3520*/  UMOV UR22, 0x33d30179 ;  /* 0x33d3017900167882 */ /* 0x000fe20000000000 */
[----:B------:R-:W-:Y:S01]  /*3530*/  UMOV UR23, 0x3fa98845 ;  /* 0x3fa9884500177882 */ /* 0x000fe20000000000 */
[----:B------:R-:W-:Y:S02]  /*3540*/  DFMA R96, R46, R100, 0.5 ;  /* 0x3fe000002e60742b */ /* 0x000fe40000000064 */
[----:B------:R-:W-:-:S03]  /*3550*/  DMUL R46, R44, R46 ;  /* 0x0000002e2c2e7228 */ /* 0x000fc60000000000 */
[----:B------:R-:W-:Y:S01]  /*3560*/  DFMA R98, R42, R98, UR22 ;  /* 0x000000162a627e2b */ /* 0x000fe20008000062 */
[----:B------:R-:W-:Y:S01]  /*3570*/  UMOV UR22, 0x33d43657 ;  /* 0x33d4365700167882 */ /* 0x000fe20000000000 */
[----:B------:R-:W-:-:S03]  /*3580*/  UMOV UR23, 0x3fd98845 ;  /* 0x3fd9884500177882 */ /* 0x000fc60000000000 */
[----:B------:R-:W-:-:S03]  /*3590*/  DFMA R46, R46, R96, R44 ;  /* 0x000000602e2e722b */ /* 0x000fc6000000002c */
[----:B------:R-:W-:-:S08]  /*35a0*/  DFMA R98, R42, R98, UR22 ;  /* 0x000000162a627e2b */ /* 0x000fd00008000062 */
[----:B------:R-:W-:-:S08]  /*35b0*/  DMUL R46, R46, R98 ;  /* 0x000000622e2e7228 */ /* 0x000fd00000000000 */
[----:B------:R-:W-:-:S08]  /*35c0*/  DMUL R46, R46, R16 ;  /* 0x000000102e2e7228 */ /* 0x000fd00000000000 */
[----:B------:R-:W-:Y:S01]  /*35d0*/  DMUL R16, R46, R16 ;  /* 0x000000102e107228 */ /* 0x000fe20000000000 */
[----:B------:R-:W-:Y:S10]  /*35e0*/  BRA `(.L_x_36) ;  /* 0x0000000000c87947 */ /* 0x000ff40003800000 */
.L_x_33:
[----:B------:R-:W-:Y:S01]  /*35f0*/  DMUL R16, R8, R8 ;  /* 0x0000000808107228 */ /* 0x000fe20000000000 */
[----:B------:R-:W-:Y:S01]  /*3600*/  IMAD.MOV.U32 R42, RZ, RZ, 0x50ab516f ;  /* 0x50ab516fff2a7424 */ /* 0x000fe200078e00ff */
[----:B------:R-:W-:Y:S01]  /*3610*/  UMOV UR22, 0x92957da6 ;  /* 0x92957da600167882 */ /* 0x000fe20000000000 */
[----:B------:R-:W-:Y:S01]  /*3620*/  IMAD.MOV.U32 R43, RZ, RZ, 0x3858c41d ;  /* 0x3858c41dff2b7424 */ /* 0x000fe200078e00ff */
[----:B------:R-:W-:-:S05]  /*3630*/  UMOV UR23, 0x37d4d7f5 ;  /* 0x37d4d7f500177882 */ /* 0x000fca0000000000 */
        /* <DEDUP_REMOVED lines=43> */
[----:B------:R-:W-:-:S08]  /*38f0*/  DFMA R42, R16, R42, 0.25 ;  /* 0x3fd00000102a742b */ /* 0x000fd0000000002a */
[----:B------:R-:W-:-:S11]  /*3900*/  DFMA R16, R16, R42, 1 ;  /* 0x3ff000001010742b */ /* 0x000fd6000000002a */
.L_x_36:
[----:B------:R-:W-:Y:S05]  /*3910*/  BSYNC.RECONVERGENT B2 ;  /* 0x0000000000027941 */ /* 0x000fea0003800200 */
.L_x_32:
[----:B------:R-:W-:Y:S01]  /*3920*/  VIADD R42, R5, 0xbfda0000 ;  /* 0xbfda0000052a7836 */ /* 0x000fe20000000000 */
[----:B------:R-:W-:Y:S01]  /*3930*/  DMUL R12, R12, UR16 ;  /* 0x000000100c0c7c28 */ /* 0x000fe20008000000 */
[----:B------:R-:W-:Y:S03]  /*3940*/  BSSY.RECONVERGENT B2, `(.L_x_37) ;  /* 0x00000a2000027945 */ /* 0x000fe60003800200 */
[----:B------:R-:W-:-:S04]  /*3950*/  ISETP.GT.U32.AND P0, PT, R42, 0x799ffff, PT ;  /* 0x0799ffff2a00780c */ /* 0x000fc80003f04070 */
[----:B------:R-:W-:-:S09]  /*3960*/  DFMA R10, R10, UR18, R12 ;  /* 0x000000120a0a7c2b */ /* 0x000fd2000800000c */
[----:B------:R-:W-:Y:S05]  /*3970*/  @P0 BRA `(.L_x_38) ;  /* 0x0000000400ac0947 */ /* 0x000fea0003800000 */
[----:B------:R-:W-:Y:S01]  /*3980*/  DMUL R42, |R8|, 0.5 ;  /* 0x3fe00000082a7828 */ /* 0x000fe20000000200 */
[----:B------:R-:W-:Y:S07]  /*3990*/  BSSY.RECONVERGENT B3, `(.L_x_39) ;  /* 0x0000028000037945 */ /* 0x000fee0003800200 */
[----:B------:R-:W-:Y:S02]  /*39a0*/  DFMA R12, R42, R2, 6.75539944105574400000e+15 ;  /* 0x433800002a0c742b */ /* 0x000fe40000000002 */
[----:B------:R-:W-:-:S06]  /*39b0*/  FSETP.GEU.AND P0, PT, |R43|, 4.1917929649353027344, PT ;  /* 0x4086232b2b00780b */ /* 0x000fcc0003f0e200 */
[----:B------:R-:W-:-:S08]  /*39c0*/  DADD R2, R12, -6.75539944105574400000e+15 ;  /* 0xc33800000c027429 */ /* 0x000fd00000000000 */
[----:B------:R-:W-:-:S08]  /*39d0*/  DFMA R18, R2, -R18, R42 ;  /* 0x800000120212722b */ /* 0x000fd0000000002a */
[----:B------:R-:W-:Y:S01]  /*39e0*/  DFMA R18, R2, -R20, R18 ;  /* 0x800000140212722b */ /* 0x000fe20000000012 */
[----:B------:R-:W0:Y:S01]  /*39f0*/  MUFU.RCP64H R3, R5 ;  /* 0x0000000500037308 */ /* 0x000e220000001800 */
[----:B------:R-:W-:-:S06]  /*3a00*/  IMAD.MOV.U32 R2, RZ, RZ, RZ ;  /* 0x000000ffff027224 */ /* 0x000fcc00078e00ff */
[----:B------:R-:W-:-:S08]  /*3a10*/  DFMA R22, R18, R22, R24 ;  /* 0x000000161216722b */ /* 0x000fd00000000018 */
[----:B------:R-:W-:Y:S02]  /*3a20*/  DFMA R22, R18, R22, R26 ;  /* 0x000000161216722b */ /* 0x000fe4000000001a */
[----:B0-----:R-:W-:-:S06]  /*3a30*/  DFMA R20, -|R8|, R2, 1 ;  /* 0x3ff000000814742b */ /* 0x001fcc0000000302 */
[----:B------:R-:W-:Y:S02]  /*3a40*/  DFMA R22, R18, R22, R28 ;  /* 0x000000161216722b */ /* 0x000fe4000000001c */
[----:B------:R-:W-:-:S06]  /*3a50*/  DFMA R20, R20, R20, R20 ;  /* 0x000000141414722b */ /* 0x000fcc0000000014 */
[----:B------:R-:W-:Y:S02]  /*3a60*/  DFMA R22, R18, R22, R30 ;  /* 0x000000161216722b */ /* 0x000fe4000000001e */
[----:B------:R-:W-:Y:S01]  /*3a70*/  DFMA R24, R2, R20, R2 ;  /* 0x000000140218722b */ /* 0x000fe20000000002 */
[----:B------:R-:W-:Y:S02]  /*3a80*/  IMAD.MOV.U32 R20, RZ, RZ, -0x597efbda ;  /* 0xa6810426ff147424 */ /* 0x000fe400078e00ff */
[----:B------:R-:W-:-:S03]  /*3a90*/  IMAD.MOV.U32 R21, RZ, RZ, 0x420a9923 ;  /* 0x420a9923ff157424 */ /* 0x000fc600078e00ff */
[----:B------:R-:W-:-:S08]  /*3aa0*/  DFMA R22, R18, R22, R32 ;  /* 0x000000161216722b */ /* 0x000fd00000000020 */
[----:B------:R-:W-:-:S08]  /*3ab0*/  DFMA R22, R18, R22, R34 ;  /* 0x000000161216722b */ /* 0x000fd00000000022 */
[----:B------:R-:W-:-:S08]  /*3ac0*/  DFMA R22, R18, R22, R36 ;  /* 0x000000161216722b */ /* 0x000fd00000000024 */
[----:B------:R-:W-:-:S08]  /*3ad0*/  DFMA R22, R18, R22, R38 ;  /* 0x000000161216722b */ /* 0x000fd00000000026 */
[----:B------:R-:W-:-:S08]  /*3ae0*/  DFMA R22, R18, R22, R40 ;  /* 0x000000161216722b */ /* 0x000fd00000000028 */
[----:B------:R-:W-:-:S08]  /*3af0*/  DFMA R22, R18, R22, 1 ;  /* 0x3ff000001216742b */ /* 0x000fd00000000016 */
[----:B------:R-:W-:-:S10]  /*3b00*/  DFMA R22, R18, R22, 1 ;  /* 0x3ff000001216742b */ /* 0x000fd40000000016 */
[----:B------:R-:W-:Y:S01]  /*3b10*/  LEA R3, R12, R23, 0x14 ;  /* 0x000000170c037211 */ /* 0x000fe200078ea0ff */
[----:B------:R-:W-:Y:S01]  /*3b20*/  IMAD.MOV.U32 R2, RZ, RZ, R22 ;  /* 0x000000ffff027224 */ /* 0x000fe200078e0016 */
[----:B------:R-:W-:Y:S06]  /*3b30*/  @!P0 BRA `(.L_x_40) ;  /* 0x0000000000348947 */ /* 0x000fec0003800000 */
[----:B------:R-:W-:Y:S01]  /*3b40*/  FSETP.GEU.AND P2, PT, |R43|, 4.2275390625, PT ;  /* 0x408748002b00780b */ /* 0x000fe20003f4e200 */
[C---:B------:R-:W-:Y:S02]  /*3b50*/  DADD R18, R42.reuse, +INF ;  /* 0x7ff000002a127429 */ /* 0x040fe40000000000 */
[----:B------:R-:W-:-:S08]  /*3b60*/  DSETP.GEU.AND P0, PT, R42, RZ, PT ;  /* 0x000000ff2a00722a */ /* 0x000fd00003f0e000 */
[----:B------:R-:W-:Y:S02]  /*3b70*/  FSEL R3, R19, RZ, P0 ;  /* 0x000000ff13037208 */ /* 0x000fe40000000000 */
[----:B------:R-:W-:-:S04]  /*3b80*/  @!P2 LEA.HI R2, R12, R12, RZ, 0x1 ;  /* 0x0000000c0c02a211 */ /* 0x000fc800078f08ff */
[----:B------:R-:W-:Y:S02]  /*3b90*/  @!P2 SHF.R.S32.HI R13, RZ, 0x1, R2 ;  /* 0x00000001ff0da819 */ /* 0x000fe40000011402 */
[----:B------:R-:W-:Y:S02]  /*3ba0*/  FSEL R2, R18, RZ, P0 ;  /* 0x000000ff12027208 */ /* 0x000fe40000000000 */
[----:B------:R-:W-:Y:S01]  /*3bb0*/  @!P2 MOV R18, RZ ;  /* 0x000000ff0012a202 */ /* 0x000fe20000000f00 */
[----:B------:R-:W-:Y:S02]  /*3bc0*/  @!P2 IMAD.IADD R12, R12, 0x1, -R13 ;  /* 0x000000010c0ca824 */ /* 0x000fe400078e0a0d */
[----:B------:R-:W-:-:S03]  /*3bd0*/  @!P2 IMAD R13, R13, 0x100000, R23 ;  /* 0x001000000d0da824 */ /* 0x000fc600078e0217 */
[----:B------:R-:W-:Y:S01]  /*3be0*/  @!P2 LEA R19, R12, 0x3ff00000, 0x14 ;  /* 0x3ff000000c13a811 */ /* 0x000fe200078ea0ff */
[----:B------:R-:W-:-:S06]  /*3bf0*/  @!P2 IMAD.MOV.U32 R12, RZ, RZ, R22 ;  /* 0x000000ffff0ca224 */ /* 0x000fcc00078e0016 */
[----:B------:R-:W-:-:S11]  /*3c00*/  @!P2 DMUL R2, R12, R18 ;  /* 0x000000120c02a228 */ /* 0x000fd60000000000 */
.L_x_40:
[----:B------:R-:W-:Y:S05]  /*3c10*/  BSYNC.RECONVERGENT B3 ;  /* 0x0000000000037941 */ /* 0x000fea0003800200 */
.L_x_39:
[----:B------:R-:W-:Y:S01]  /*3c20*/  UMOV UR22, 0xa7e5a092 ;  /* 0xa7e5a09200167882 */ /* 0x000fe20000000000 */
[----:B------:R-:W-:Y:S01]  /*3c30*/  UMOV UR23, 0x41d8729d ;  /* 0x41d8729d00177882 */ /* 0x000fe20000000000 */
[----:B------:R-:W0:Y:S01]  /*3c40*/  MUFU.RSQ64H R19, R5 ;  /* 0x0000000500137308 */ /* 0x000e220000001c00 */
[C---:B------:R-:W-:Y:S01]  /*3c50*/  DFMA R12, R24.reuse, UR22, -R20 ;  /* 0x00000016180c7c2b */ /* 0x040fe20008000814 */
[----:B------:R-:W-:Y:S01]  /*3c60*/  UMOV UR22, 0xb3c5ffe0 ;  /* 0xb3c5ffe000167882 */ /* 0x000fe20000000000 */
[----:B------:R-:W-:Y:S01]  /*3c70*/  UMOV UR23, 0x42015d3d ;  /* 0x42015d3d00177882 */ /* 0x000fe20000000000 */
[----:B------:R-:W-:Y:S02]  /*3c80*/  IMAD.MOV.U32 R18, RZ, RZ, RZ ;  /* 0x000000ffff127224 */ /* 0x000fe400078e00ff */
[----:B------:R-:W-:Y:S02]  /*3c90*/  IMAD.MOV.U32 R22, RZ, RZ, 0x0 ;  /* 0x00000000ff167424 */ /* 0x000fe400078e00ff */
[----:B------:R-:W-:Y:S01]  /*3ca0*/  IMAD.MOV.U32 R23, RZ, RZ, 0x3fd80000 ;  /* 0x3fd80000ff177424 */ /* 0x000fe200078e00ff */
[----:B------:R-:W-:Y:S01]  /*3cb0*/  DFMA R12, R24, R12, UR22 ;  /* 0x00000016180c7e2b */ /* 0x000fe2000800000c */
[----:B------:R-:W-:Y:S01]  /*3cc0*/  UMOV UR22, 0x9a3913c1 ;  /* 0x9a3913c100167882 */ /* 0x000fe20000000000 */
[----:B------:R-:W-:-:S06]  /*3cd0*/  UMOV UR23, 0x41e4d2d8 ;  /* 0x41e4d2d800177882 */ /* 0x000fcc0000000000 */
[----:B------:R-:W-:Y:S01]  /*3ce0*/  DFMA R12, R24, R12, -UR22 ;  /* 0x80000016180c7e2b */ /* 0x000fe2000800000c */
[----:B------:R-:W-:Y:S01]  /*3cf0*/  UMOV UR22, 0x9b080398 ;  /* 0x9b08039800167882 */ /* 0x000fe20000000000 */
[----:B------:R-:W-:Y:S01]  /*3d00*/  UMOV UR23, 0x41bdcdff ;  /* 0x41bdcdff00177882 */ /* 0x000fe20000000000 */
[----:B0-----:R-:W-:-:S05]  /*3d10*/  DMUL R20, R18, R18 ;  /* 0x0000001212147228 */ /* 0x001fca0000000000 */
[----:B------:R-:W-:Y:S01]  /*3d20*/  DFMA R12, R24, R12, UR22 ;  /* 0x00000016180c7e2b */ /* 0x000fe2000800000c */
[----:B------:R-:W-:Y:S01]  /*3d30*/  UMOV UR22, 0x1fb2ff9 ;  /* 0x01fb2ff900167882 */ /* 0x000fe20000000000 */
[----:B------:R-:W-:Y:S01]  /*3d40*/  UMOV UR23, 0x418c5f2e ;  /* 0x418c5f2e00177882 */ /* 0x000fe20000000000 */
[----:B------:R-:W-:-:S05]  /*3d50*/  DFMA R20, |R8|, -R20, 1 ;  /* 0x3ff000000814742b */ /* 0x000fca0000000a14 */
[----:B------:R-:W-:Y:S01]  /*3d60*/  DFMA R12, R24, R12, -UR22 ;  /* 0x80000016180c7e2b */ /* 0x000fe2000800000c */
        /* <DEDUP_REMOVED lines=38> */
[----:B------:R-:W-:-:S08]  /*3fd0*/  DFMA R12, R24, R12, UR22 ;  /* 0x00000016180c7e2b */ /* 0x000fd0000800000c */
[----:B------:R-:W-:-:S08]  /*3fe0*/  DMUL R12, R20, R12 ;  /* 0x0000000c140c7228 */ /* 0x000fd00000000000 */
[----:B------:R-:W-:-:S08]  /*3ff0*/  DMUL R12, R12, R2 ;  /* 0x000000020c0c7228 */ /* 0x000fd00000000000 */
[----:B------:R-:W-:-:S10]  /*4000*/  DMUL R12, R12, R2 ;  /* 0x000000020c0c7228 */ /* 0x000fd40000000000 */
[----:B------:R-:W-:Y:S01]  /*4010*/  LOP3.LUT R13, R13, 0x80000000, R9, 0xb8, !PT ;  /* 0x800000000d0d7812 */ /* 0x000fe200078eb809 */
[----:B------:R-:W-:Y:S06]  /*4020*/  BRA `(.L_x_41) ;  /* 0x0000000000cc7947 */ /* 0x000fec0003800000 */
.L_x_38:
[C---:B------:R-:W-:Y:S01]  /*4030*/  DMUL R2, R8.reuse, R8 ;  /* 0x0000000808027228 */ /* 0x040fe20000000000 */
[----:B------:R-:W-:Y:S01]  /*4040*/  IMAD.MOV.U32 R12, RZ, RZ, -0x3d76e750 ;  /* 0xc28918b0ff0c7424 */ /* 0x000fe200078e00ff */
[----:B------:R-:W-:Y:S01]  /*4050*/  UMOV UR22, 0xe367973f ;  /* 0xe367973f00167882 */ /* 0x000fe20000000000 */
[----:B------:R-:W-:Y:S01]  /*4060*/  IMAD.MOV.U32 R13, RZ, RZ, 0x38a76b71 ;  /* 0x38a76b71ff0d7424 */ /* 0x000fe200078e00ff */
[----:B------:R-:W-:Y:S01]  /*4070*/  UMOV UR23, 0x38268d52 ;  /* 0x38268d5200177882 */ /* 0x000fe20000000000 */
[----:B------:R-:W-:-:S04]  /*4080*/  DMUL R18, R8, 0.5 ;  /* 0x3fe0000008127828 */ /* 0x000fc80000000000 */
        /* <DEDUP_REMOVED lines=43> */
[----:B------:R-:W-:-:S08]  /*4340*/  DMUL R12, R2, R12 ;  /* 0x0000000c020c7228 */ /* 0x000fd00000000000 */
[----:B------:R-:W-:-:S11]  /*4350*/  DFMA R12, R8, R12, R18 ;  /* 0x0000000c080c722b */ /* 0x000fd60000000012 */
.L_x_41:
[----:B------:R-:W-:Y:S05]  /*4360*/  BSYNC.RECONVERGENT B2 ;  /* 0x0000000000027941 */ /* 0x000fea0003800200 */
.L_x_37:
[----:B------:R-:W0:Y:S01]  /*4370*/  MUFU.RCP64H R3, R9 ;  /* 0x0000000900037308 */ /* 0x000e220000001800 */
[----:B------:R-:W-:Y:S01]  /*4380*/  IMAD.MOV.U32 R2, RZ, RZ, 0x1 ;  /* 0x00000001ff027424 */ /* 0x000fe200078e00ff */
[----:B------:R-:W-:Y:S01]  /*4390*/  DMUL R10, R10, UR20 ;  /* 0x000000140a0a7c28 */ /* 0x000fe20008000000 */
[----:B------:R-:W-:Y:S07]  /*43a0*/  BSSY.RECONVERGENT B3, `(.L_x_42) ;  /* 0x0000014000037945 */ /* 0x000fee0003800200 */
[----:B------:R-:W-:-:S02]  /*43b0*/  DMUL R98, R10, R12 ;  /* 0x0000000c0a627228 */ /* 0x000fc40000000000 */
[----:B0-----:R-:W-:-:S08]  /*43c0*/  DFMA R18, -R8, R2, 1 ;  /* 0x3ff000000812742b */ /* 0x001fd00000000102 */
[----:B------:R-:W-:Y:S01]  /*43d0*/  FSETP.GEU.AND P2, PT, |R99|, 6.5827683646048100446e-37, PT ;  /* 0x036000006300780b */ /* 0x000fe20003f4e200 */
[----:B------:R-:W-:-:S08]  /*43e0*/  DFMA R18, R18, R18, R18 ;  /* 0x000000121212722b */ /* 0x000fd00000000012 */
[----:B------:R-:W-:-:S08]  /*43f0*/  DFMA R18, R2, R18, R2 ;  /* 0x000000120212722b */ /* 0x000fd00000000002 */
[----:B------:R-:W-:-:S08]  /*4400*/  DFMA R2, -R8, R18, 1 ;  /* 0x3ff000000802742b */ /* 0x000fd00000000112 */
[----:B------:R-:W-:-:S08]  /*4410*/  DFMA R2, R18, R2, R18 ;  /* 0x000000021202722b */ /* 0x000fd00000000012 */
[----:B------:R-:W-:-:S08]  /*4420*/  DMUL R10, R98, R2 ;  /* 0x00000002620a7228 */ /* 0x000fd00000000000 */
[----:B------:R-:W-:-:S08]  /*4430*/  DFMA R12, -R8, R10, R98 ;  /* 0x0000000a080c722b */ /* 0x000fd00000000162 */
[----:B------:R-:W-:-:S10]  /*4440*/  DFMA R2, R2, R12, R10 ;  /* 0x0000000c0202722b */ /* 0x000fd4000000000a */
[----:B------:R-:W-:-:S05]  /*4450*/  FFMA R5, RZ, R9, R3 ;  /* 0x00000009ff057223 */ /* 0x000fca0000000003 */
[----:B------:R-:W-:-:S13]  /*4460*/  FSETP.GT.AND P0, PT, |R5|, 1.469367938527859385e-39, PT ;  /* 0x001000000500780b */ /* 0x000fda0003f04200 */
[----:B------:R-:W-:Y:S05]  /*4470*/  @P0 BRA P2, `(.L_x_43) ;  /* 0x0000000000180947 */ /* 0x000fea0001000000 */
[----:B------:R-:W-:Y:S01]  /*4480*/  MOV R40, R8 ;  /* 0x0000000800287202 */ /* 0x000fe20000000f00 */
[----:B------:R-:W-:Y:S01]  /*4490*/  IMAD.MOV.U32 R43, RZ, RZ, R9 ;  /* 0x000000ffff2b7224 */ /* 0x000fe200078e0009 */
[----:B------:R-:W-:-:S07]  /*44a0*/  MOV R94, 0x44c0 ;  /* 0x000044c0005e7802 */ /* 0x000fce0000000f00 */
[----:B------:R-:W-:Y:S05]  /*44b0*/  CALL.REL.NOINC `($__internal_0_$__cuda_sm20_div_rn_f64_full) ;  /* 0x0000006400187944 */ /* 0x000fea0003c00000 */
[----:B------:R-:W-:Y:S02]  /*44c0*/  IMAD.MOV.U32 R2, RZ, RZ, R112 ;  /* 0x000000ffff027224 */ /* 0x000fe400078e0070 */
[----:B------:R-:W-:-:S07]  /*44d0*/  IMAD.MOV.U32 R3, RZ, RZ, R113 ;  /* 0x000000ffff037224 */ /* 0x000fce00078e0071 */
.L_x_43:
[----:B------:R-:W-:Y:S05]  /*44e0*/  BSYNC.RECONVERGENT B3 ;  /* 0x0000000000037941 */ /* 0x000fea0003800200 */
.L_x_42:
[----:B------:R-:W-:-:S08]  /*44f0*/  DADD R16, R2, R16 ;  /* 0x0000000002107229 */ /* 0x000fd00000000010 */
[----:B------:R-:W-:-:S11]  /*4500*/  DMUL R14, R14, R16 ;  /* 0x000000100e0e7228 */ /* 0x000fd60000000000 */
.L_x_19:
[----:B0-----:R-:W-:Y:S05]  /*4510*/  BSYNC.RECONVERGENT B1 ;  /* 0x0000000000017941 */ /* 0x001fea0003800200 */
.L_x_17:
[----:B------:R-:W-:Y:S01]  /*4520*/  IMAD.IADD R3, R1, 0x1, R0 ;  /* 0x0000000101037824 */ /* 0x000fe200078e0200 */
[----:B------:R-:W-:Y:S01]  /*4530*/  DADD R8, R82, -R6 ;  /* 0x0000000052087229 */ /* 0x000fe20000000806 */
[----:B------:R-:W-:Y:S03]  /*4540*/  BSSY.RECONVERGENT B1, `(.L_x_44) ;  /* 0x0000247000017945 */ /* 0x000fe60003800200 */
[----:B------:R0:W-:Y:S04]  /*4550*/  STL.64 [R3], R14 ;  /* 0x0000000e03007387 */ /* 0x0001e80000100a00 */
[----:B------:R-:W-:-:S14]  /*4560*/  DSETP.NEU.AND P0, PT, R8, RZ, PT ;  /* 0x000000ff0800722a */ /* 0x000fdc0003f0d000 */
[----:B0-----:R-:W-:Y:S05]  /*4570*/  @P0 BRA `(.L_x_45) ;  /* 0x0000000000200947 */ /* 0x001fea0003800000 */
        /* <DEDUP_REMOVED lines=8> */
.L_x_45:
        /* <DEDUP_REMOVED lines=10> */
.L_x_47:
[----:B------:R-:W-:Y:S01]  /*46a0*/  DMUL R2, R74, R8 ;  /* 0x000000084a027228 */ /* 0x000fe20000000000 */
[----:B------:R-:W-:Y:S01]  /*46b0*/  IMAD.MOV.U32 R12, RZ, RZ, 0x0 ;  /* 0x00000000ff0c7424 */ /* 0x000fe200078e00ff */
[----:B------:R-:W-:Y:S01]  /*46c0*/  DADD R10, -R8, 1 ;  /* 0x3ff00000080a7429 */ /* 0x000fe20000000100 */
[----:B------:R-:W-:Y:S01]  /*46d0*/  MOV R13, 0x3fd80000 ;  /* 0x3fd80000000d7802 */ /* 0x000fe20000000f00 */
[----:B------:R-:W-:Y:S06]  /*46e0*/  BSSY.RECONVERGENT B2, `(.L_x_48) ;  /* 0x000001c000027945 */ /* 0x000fec0003800200 */
[----:B------:R-:W-:-:S06]  /*46f0*/  DMUL R14, R2, R10 ;  /* 0x0000000a020e7228 */ /* 0x000fcc0000000000 */
[----:B------:R-:W0:Y:S04]  /*4700*/  MUFU.RSQ64H R3, R15 ;  /* 0x0000000f00037308 */ /* 0x000e280000001c00 */
[----:B------:R-:W-:-:S05]  /*4710*/  VIADD R2, R15, 0xfcb00000 ;  /* 0xfcb000000f027836 */ /* 0x000fca0000000000 */
[----:B------:R-:W-:Y:S01]  /*4720*/  ISETP.GE.U32.AND P0, PT, R2, 0x7ca00000, PT ;  /* 0x7ca000000200780c */ /* 0x000fe20003f06070 */
[----:B0-----:R-:W-:-:S08]  /*4730*/  DMUL R6, R2, R2 ;  /* 0x0000000202067228 */ /* 0x001fd00000000000 */
[----:B------:R-:W-:-:S08]  /*4740*/  DFMA R6, R14, -R6, 1 ;  /* 0x3ff000000e06742b */ /* 0x000fd00000000806 */
[----:B------:R-:W-:Y:S02]  /*4750*/  DFMA R12, R6, R12, 0.5 ;  /* 0x3fe00000060c742b */ /* 0x000fe4000000000c */
[----:B------:R-:W-:-:S08]  /*4760*/  DMUL R6, R2, R6 ;  /* 0x0000000602067228 */ /* 0x000fd00000000000 */
[----:B------:R-:W-:-:S08]  /*4770*/  DFMA R16, R12, R6, R2 ;  /* 0x000000060c10722b */ /* 0x000fd00000000002 */
[----:B------:R-:W-:Y:S02]  /*4780*/  DMUL R18, R14, R16 ;  /* 0x000000100e127228 */ /* 0x000fe40000000000 */
[----:B------:R-:W-:Y:S02]  /*4790*/  VIADD R13, R17, 0xfff00000 ;  /* 0xfff00000110d7836 */ /* 0x000fe40000000000 */
[----:B------:R-:W-:-:S04]  /*47a0*/  IMAD.MOV.U32 R12, RZ, RZ, R16 ;  /* 0x000000ffff0c7224 */ /* 0x000fc800078e0010 */
        /* <DEDUP_REMOVED lines=12> */
[----:B------:R-:W-:Y:S05]  /*4870*/  CALL.REL.NOINC `($__internal_1_$__cuda_sm20_dsqrt_rn_f64_mediumpath_v1) ;  /* 0x0000006400987944 */ /* 0x000fea0003c00000 */
[----:B------:R-:W-:Y:S02]  /*4880*/  IMAD.MOV.U32 R6, RZ, RZ, R102 ;  /* 0x000000ffff067224 */ /* 0x000fe400078e0066 */
[----:B------:R-:W-:-:S07]  /*4890*/  IMAD.MOV.U32 R7, RZ, RZ, R103 ;  /* 0x000000ffff077224 */ /* 0x000fce00078e0067 */
.L_x_49:
[----:B------:R-:W-:Y:S05]  /*48a0*/  BSYNC.RECONVERGENT B2 ;  /* 0x0000000000027941 */ /* 0x000fea0003800200 */
.L_x_48:
[----:B------:R-:W-:Y:S01]  /*48b0*/  DMUL R2, R10, UR8 ;  /* 0x000000080a027c28 */ /* 0x000fe20008000000 */
[----:B------:R-:W-:Y:S01]  /*48c0*/  IMAD.MOV.U32 R22, RZ, RZ, 0x652b82fe ;  /* 0x652b82feff167424 */ /* 0x000fe200078e00ff */
[----:B------:R-:W-:Y:S01]  /*48d0*/  MOV R23, 0x3ff71547 ;  /* 0x3ff7154700177802 */ /* 0x000fe20000000f00 */
[----:B------:R-:W-:Y:S01]  /*48e0*/  UMOV UR22, 0xfefa39ef ;  /* 0xfefa39ef00167882 */ /* 0x000fe20000000000 */
        /* <DEDUP_REMOVED lines=21> */
[----:B------:R-:W-:Y:S01]  /*4a40*/  UMOV UR23, 0x3e5ade15 ;  /* 0x3e5ade1500177882 */ /* 0x000fe20000000000 */
[----:B------:R-:W-:Y:S01]  /*4a50*/  IMAD.MOV.U32 R3, RZ, RZ, 0x3e928af3 ;  /* 0x3e928af3ff037424 */ /* 0x000fe200078e00ff */
[----:B------:R-:W-:Y:S02]  /*4a60*/  DFMA R24, R16, -R18, 1 ;  /* 0x3ff000001018742b */ /* 0x000fe40000000812 */
[----:B------:R-:W-:-:S03]  /*4a70*/  DFMA R14, R8, UR12, R14 ;  /* 0x0000000c080e7c2b */ /* 0x000fc6000800000e */
[----:B------:R-:W-:Y:S01]  /*4a80*/  DFMA R2, R12, UR22, R2 ;  /* 0x000000160c027c2b */ /* 0x000fe20008000002 */
[----:B------:R-:W-:Y:S01]  /*4a90*/  UMOV UR22, 0x62401315 ;  /* 0x6240131500167882 */ /* 0x000fe20000000000 */
[----:B------:R-:W-:Y:S01]  /*4aa0*/  UMOV UR23, 0x3ec71dee ;  /* 0x3ec71dee00177882 */ /* 0x000fe20000000000 */
[----:B------:R-:W-:Y:S02]  /*4ab0*/  DFMA R24, R16, R24, R16 ;  /* 0x000000181018722b */ /* 0x000fe40000000010 */
[----:B------:R-:W-:-:S03]  /*4ac0*/  DADD R98, R52, -R14 ;  /* 0x0000000034627229 */ /* 0x000fc6000000080e */
[----:B------:R-:W-:Y:S01]  /*4ad0*/  DFMA R2, R12, R2, UR22 ;  /* 0x000000160c027e2b */ /* 0x000fe20008000002 */
[----:B------:R-:W-:Y:S01]  /*4ae0*/  UMOV UR22, 0x7c89eb71 ;  /* 0x7c89eb7100167882 */ /* 0x000fe20000000000 */
[----:B------:R-:W-:-:S03]  /*4af0*/  UMOV UR23, 0x3efa0199 ;  /* 0x3efa019900177882 */ /* 0x000fc60000000000 */
[----:B------:R-:W-:Y:S02]  /*4b00*/  DMUL R16, R24, R98 ;  /* 0x0000006218107228 */ /* 0x000fe40000000000 */
[----:B------:R-:W-:Y:S01]  /*4b10*/  FSETP.GEU.AND P4, PT, |R99|, 6.5827683646048100446e-37, PT ;  /* 0x036000006300780b */ /* 0x000fe20003f8e200 */
[----:B------:R-:W-:Y:S01]  /*4b20*/  DFMA R2, R12, R2, UR22 ;  /* 0x000000160c027e2b */ /* 0x000fe20008000002 */
[----:B------:R-:W-:Y:S01]  /*4b30*/  UMOV UR22, 0x14761f65 ;  /* 0x14761f6500167882 */ /* 0x000fe20000000000 */
[----:B------:R-:W-:-:S03]  /*4b40*/  UMOV UR23, 0x3f2a01a0 ;  /* 0x3f2a01a000177882 */ /* 0x000fc60000000000 */
[----:B------:R-:W-:-:S03]  /*4b50*/  DFMA R18, R16, -R18, R98 ;  /* 0x800000121012722b */ /* 0x000fc60000000062 */
        /* <DEDUP_REMOVED lines=30> */
[----:B------:R-:W-:-:S04]  /*4d40*/  @!P2 SHF.R.S32.HI R5, RZ, 0x1, R5 ;  /* 0x00000001ff05a819 */ /* 0x000fc80000011405 */
[----:B------:R-:W-:Y:S01]  /*4d50*/  @!P2 LEA R15, R5, R15, 0x14 ;  /* 0x0000000f050fa211 */ /* 0x000fe200078ea0ff */
[----:B------:R-:W-:-:S05]  /*4d60*/  @!P2 IMAD.IADD R16, R22, 0x1, -R5 ;  /* 0x000000011610a824 */ /* 0x000fca00078e0a05 */
[----:B------:R-:W-:Y:S01]  /*4d70*/  @!P2 LEA R17, R16, 0x3ff00000, 0x14 ;  /* 0x3ff000001011a811 */ /* 0x000fe200078ea0ff */
[----:B------:R-:W-:-:S06]  /*4d80*/  @!P2 IMAD.MOV.U32 R16, RZ, RZ, RZ ;  /* 0x000000ffff10a224 */ /* 0x000fcc00078e00ff */
[----:B------:R-:W-:-:S11]  /*4d90*/  @!P2 DMUL R12, R14, R16 ;  /* 0x000000100e0ca228 */ /* 0x000fd60000000000 */
.L_x_51:
[----:B------:R-:W-:Y:S05]  /*4da0*/  BSYNC.RECONVERGENT B2 ;  /* 0x0000000000027941 */ /* 0x000fea0003800200 */
.L_x_50:
[----:B------:R-:W-:Y:S04]  /*4db0*/  BSSY.RECONVERGENT B3, `(.L_x_52) ;  /* 0x0000009000037945 */ /* 0x000fe80003800200 */
[----:B------:R-:W-:Y:S05]  /*4dc0*/  @P3 BRA P4, `(.L_x_53) ;  /* 0x00000000001c3947 */ /* 0x000fea0002000000 */
[----:B------:R-:W0:Y:S01]  /*4dd0*/  LDCU.64 UR22, c[0x0][0x3a0] ;  /* 0x00007400ff1677ac */ /* 0x000e220008000a00 */
[----:B------:R-:W-:Y:S01]  /*4de0*/  MOV R94, 0x4e20 ;  /* 0x00004e20005e7802 */ /* 0x000fe20000000f00 */
[----:B0-----:R-:W-:Y:S02]  /*4df0*/  IMAD.U32 R40, RZ, RZ, UR22 ;  /* 0x00000016ff287e24 */ /* 0x001fe4000f8e00ff */
[----:B------:R-:W-:-:S07]  /*4e00*/  IMAD.U32 R43, RZ, RZ, UR23 ;  /* 0x00000017ff2b7e24 */ /* 0x000fce000f8e00ff */
[----:B------:R-:W-:Y:S05]  /*4e10*/  CALL.REL.NOINC `($__internal_0_$__cuda_sm20_div_rn_f64_full) ;  /* 0x0000005800c07944 */ /* 0x000fea0003c00000 */
[----:B------:R-:W-:Y:S02]  /*4e20*/  IMAD.MOV.U32 R2, RZ, RZ, R112 ;  /* 0x000000ffff027224 */ /* 0x000fe400078e0070 */
[----:B------:R-:W-:-:S07]  /*4e30*/  IMAD.MOV.U32 R3, RZ, RZ, R113 ;  /* 0x000000ffff037224 */ /* 0x000fce00078e0071 */
.L_x_53:
[----:B------:R-:W-:Y:S05]  /*4e40*/  BSYNC.RECONVERGENT B3 ;  /* 0x0000000000037941 */ /* 0x000fea0003800200 */
.L_x_52:
[----:B------:R-:W-:Y:S01]  /*4e50*/  DADD R106, -RZ, |R2| ;  /* 0x00000000ff6a7229 */ /* 0x000fe20000000502 */
[----:B------:R-:W-:Y:S01]  /*4e60*/  BSSY.RECONVERGENT B2, `(.L_x_54) ;  /* 0x0000004000027945 */ /* 0x000fe20003800200 */
[----:B------:R-:W-:Y:S01]  /*4e70*/  IMAD.MOV.U32 R105, RZ, RZ, 0x40000000 ;  /* 0x40000000ff697424 */ /* 0x000fe200078e00ff */
[----:B------:R-:W-:-:S08]  /*4e80*/  MOV R94, 0x4ea0 ;  /* 0x00004ea0005e7802 */ /* 0x000fd00000000f00 */
[----:B------:R-:W-:Y:S05]  /*4e90*/  CALL.REL.NOINC `($_Z20kernel_loglikelihoodiPddddddddS_$__internal_accurate_pow) ;  /* 0x0000006000c87944 */ /* 0x000fea0003c00000 */
[----:B------:R-:W-:Y:S05]  /*4ea0*/  BSYNC.RECONVERGENT B2 ;  /* 0x0000000000027941 */ /* 0x000fea0003800200 */
.L_x_54:
        /* <DEDUP_REMOVED lines=12> */
[----:B------:R-:W-:Y:S01]  /*4f70*/  @!P0 MOV R14, 0x0 ;  /* 0x00000000000e8802 */ /* 0x000fe20000000f00 */
[----:B------:R-:W-:-:S07]  /*4f80*/  @!P0 IMAD.MOV.U32 R15, RZ, RZ, 0x7ff00000 ;  /* 0x7ff00000ff0f8424 */ /* 0x000fce00078e00ff */
.L_x_56:
[----:B------:R-:W-:Y:S05]  /*4f90*/  BSYNC.RECONVERGENT B2 ;  /* 0x0000000000027941 */ /* 0x000fea0003800200 */
.L_x_55:
        /* <DEDUP_REMOVED lines=18> */
[----:B------:R-:W-:-:S07]  /*50c0*/  MOV R5, R47 ;  /* 0x0000002f00057202 */ /* 0x000fce0000000f00 */
[----:B------:R-:W-:-:S08]  /*50d0*/  DADD R14, R44, -6.75539944105574400000e+15 ;  /* 0xc33800002c0e7429 */ /* 0x000fd00000000000 */
[----:B------:R-:W-:-:S08]  /*50e0*/  DFMA R20, R14, -R16, R42 ;  /* 0x800000100e14722b */ /* 0x000fd0000000002a */
[----:B------:R-:W-:Y:S01]  /*50f0*/  DFMA R14, R14, -R18, R20 ;  /* 0x800000120e0e722b */ /* 0x000fe20000000014 */
[----:B------:R-:W-:Y:S02]  /*5100*/  IMAD.MOV.U32 R20, RZ, RZ, 0x69ce2bdf ;  /* 0x69ce2bdfff147424 */ /* 0x000fe400078e00ff */
[----:B------:R-:W-:-:S06]  /*5110*/  IMAD.MOV.U32 R21, RZ, RZ, 0x3e5ade15 ;  /* 0x3e5ade15ff157424 */ /* 0x000fcc00078e00ff */
[----:B------:R-:W-:-:S08]  /*5120*/  DFMA R26, R14, R20, R22 ;  /* 0x000000140e1a722b */ /* 0x000fd00000000016 */
        /* <DEDUP_REMOVED lines=26> */
[----:B------:R-:W-:Y:S02]  /*52d0*/  IMAD R15, R44, 0x100000, R41 ;  /* 0x001000002c0f7824 */ /* 0x000fe400078e0229 */
        /* <DEDUP_REMOVED lines=14> */
.L_x_58:
[----:B------:R-:W-:Y:S05]  /*53c0*/  BSYNC.RECONVERGENT B2 ;  /* 0x0000000000027941 */ /* 0x000fea0003800200 */
.L_x_57:
[----:B------:R-:W-:Y:S01]  /*53d0*/  BSSY.RECONVERGENT B2, `(.L_x_59) ;  /* 0x000009e000027945 */ /* 0x000fe20003800200 */
[----:B------:R-:W-:-:S03]  /*53e0*/  DMUL R12, R14, R12 ;  /* 0x0000000c0e0c7228 */ /* 0x000fc60000000000 */
[----:B------:R-:W-:Y:S08]  /*53f0*/  @P3 BRA `(.L_x_60) ;  /* 0x0000000400a43947 */ /* 0x000ff00003800000 */
[----:B------:R-:W-:Y:S01]  /*5400*/  DMUL R46, |R6|, 0.5 ;  /* 0x3fe00000062e7828 */ /* 0x000fe20000000200 */
[----:B------:R-:W0:Y:S01]  /*5410*/  MUFU.RCP64H R43, R5 ;  /* 0x00000005002b7308 */ /* 0x000e220000001800 */
[----:B------:R-:W-:Y:S01]  /*5420*/  MOV R42, RZ ;  /* 0x000000ff002a7202 */ /* 0x000fe20000000f00 */
[----:B------:R-:W-:Y:S01]  /*5430*/  BSSY.RECONVERGENT B3, `(.L_x_61) ;  /* 0x0000025000037945 */ /* 0x000fe20003800200 */
[----:B------:R-:W-:Y:S02]  /*5440*/  IMAD.MOV.U32 R98, RZ, RZ, 0x4ff37461 ;  /* 0x4ff37461ff627424 */ /* 0x000fe400078e00ff */
[----:B------:R-:W-:Y:S02]  /*5450*/  IMAD.MOV.U32 R99, RZ, RZ, 0x41ffefdd ;  /* 0x41ffefddff637424 */ /* 0x000fe400078e00ff */
[----:B------:R-:W-:Y:S02]  /*5460*/  DFMA R96, R46, R2, 6.75539944105574400000e+15 ;  /* 0x433800002e60742b */ /* 0x000fe40000000002 */
[----:B------:R-:W-:-:S06]  /*5470*/  FSETP.GEU.AND P0, PT, |R47|, 4.1917929649353027344, PT ;  /* 0x4086232b2f00780b */ /* 0x000fcc0003f0e200 */
[----:B------:R-:W-:Y:S02]  /*5480*/  DADD R14, R96, -6.75539944105574400000e+15 ;  /* 0xc3380000600e7429 */ /* 0x000fe40000000000 */
[----:B0-----:R-:W-:-:S06]  /*5490*/  DFMA R44, -|R6|, R42, 1 ;  /* 0x3ff00000062c742b */ /* 0x001fcc000000032a */
[----:B------:R-:W-:Y:S02]  /*54a0*/  DFMA R40, R14, -R16, R46 ;  /* 0x800000100e28722b */ /* 0x000fe4000000002e */
[----:B------:R-:W-:-:S06]  /*54b0*/  DFMA R44, R44, R44, R44 ;  /* 0x0000002c2c2c722b */ /* 0x000fcc000000002c */
[----:B------:R-:W-:Y:S02]  /*54c0*/  DFMA R40, R14, -R18, R40 ;  /* 0x800000120e28722b */ /* 0x000fe40000000028 */
[----:B------:R-:W-:-:S06]  /*54d0*/  DFMA R44, R42, R44, R42 ;  /* 0x0000002c2a2c722b */ /* 0x000fcc000000002a */
        /* <DEDUP_REMOVED lines=10> */
[----:B------:R-:W-:-:S10]  /*5580*/  DFMA R40, R40, R14, 1 ;  /* 0x3ff000002828742b */ /* 0x000fd4000000000e */
        /* <DEDUP_REMOVED lines=12> */
[----:B------:R-:W-:Y:S02]  /*5650*/  @!P2 LEA R43, R42, 0x3ff00000, 0x14 ;  /* 0x3ff000002a2ba811 */ /* 0x000fe400078ea0ff */
[----:B------:R-:W-:-:S06]  /*5660*/  @!P2 MOV R42, RZ ;  /* 0x000000ff002aa202 */ /* 0x000fcc0000000f00 */
[----:B------:R-:W-:-:S11]  /*5670*/  @!P2 DMUL R14, R40, R42 ;  /* 0x0000002a280ea228 */ /* 0x000fd60000000000 */
.L_x_62:
[----:B------:R-:W-:Y:S05]  /*5680*/  BSYNC.RECONVERGENT B3 ;  /* 0x0000000000037941 */ /* 0x000fea0003800200 */
.L_x_61:
[----:B------:R-:W-:Y:S01]  /*5690*/  UMOV UR22, 0xfc237b1d ;  /* 0xfc237b1d00167882 */ /* 0x000fe20000000000 */
[----:B------:R-:W-:Y:S02]  /*56a0*/  UMOV UR23, 0x41f2f851 ;  /* 0x41f2f85100177882 */ /* 0x000fe40000000000 */
[----:B------:R-:W-:Y:S01]  /*56b0*/  DFMA R40, R44, UR22, R98 ;  /* 0x000000162c287c2b */ /* 0x000fe20008000062 */
[----:B------:R-:W-:Y:S01]  /*56c0*/  UMOV UR22, 0x7f57f70 ;  /* 0x07f57f7000167882 */ /* 0x000fe20000000000 */
[----:B------:R-:W-:Y:S01]  /*56d0*/  UMOV UR23, 0x41fa8a19 ;  /* 0x41fa8a1900177882 */ /* 0x000fe20000000000 */
[----:B------:R-:W-:Y:S02]  /*56e0*/  IMAD.MOV.U32 R98, RZ, RZ, 0x0 ;  /* 0x00000000ff627424 */ /* 0x000fe400078e00ff */
[----:B------:R-:W-:-:S03]  /*56f0*/  IMAD.MOV.U32 R99, RZ, RZ, 0x3fd80000 ;  /* 0x3fd80000ff637424 */ /* 0x000fc600078e00ff */
        /* <DEDUP_REMOVED lines=31> */
[----:B------:R-:W-:-:S04]  /*58f0*/  IMAD.MOV.U32 R40, RZ, RZ, RZ ;  /* 0x000000ffff287224 */ /* 0x000fc800078e00ff */
        /* <DEDUP_REMOVED lines=25> */
.L_x_60:
        /* <DEDUP_REMOVED lines=50> */
.L_x_63:
[----:B------:R-:W-:Y:S05]  /*5db0*/  BSYNC.RECONVERGENT B2 ;  /* 0x0000000000027941 */ /* 0x000fea0003800200 */
.L_x_59:
[----:B------:R-:W-:Y:S01]  /*5dc0*/  IADD3 R40, PT, PT, R5, -0x40260000, RZ ;  /* 0xbfda000005287810 */ /* 0x000fe20007ffe0ff */
[----:B------:R-:W-:Y:S01]  /*5dd0*/  DMUL R10, R10, UR16 ;  /* 0x000000100a0a7c28 */ /* 0x000fe20008000000 */
[----:B------:R-:W-:Y:S02]  /*5de0*/  BSSY.RECONVERGENT B2, `(.L_x_64) ;  /* 0x00000a2000027945 */ /* 0x000fe40003800200 */
[----:B------:R-:W-:-:S05]  /*5df0*/  ISETP.GT.U32.AND P0, PT, R40, 0x799ffff, PT ;  /* 0x0799ffff2800780c */ /* 0x000fca0003f04070 */
[----:B------:R-:W-:-:S08]  /*5e00*/  DFMA R8, R8, UR18, R10 ;  /* 0x0000001208087c2b */ /* 0x000fd0000800000a */
        /* <DEDUP_REMOVED lines=10> */
[----:B------:R-:W-:Y:S01]  /*5eb0*/  DFMA R20, R16, R20, R22 ;  /* 0x000000141014722b */ /* 0x000fe20000000016 */
[----:B------:R-:W-:Y:S02]  /*5ec0*/  IMAD.MOV.U32 R22, RZ, RZ, -0x597efbda ;  /* 0xa6810426ff167424 */ /* 0x000fe400078e00ff */
[----:B------:R-:W-:-:S05]  /*5ed0*/  IMAD.MOV.U32 R23, RZ, RZ, 0x420a9923 ;  /* 0x420a9923ff177424 */ /* 0x000fca00078e00ff */
[----:B------:R-:W-:Y:S02]  /*5ee0*/  DFMA R20, R16, R20, R24 ;  /* 0x000000141014722b */ /* 0x000fe40000000018 */
[----:B0-----:R-:W-:-:S06]  /*5ef0*/  DFMA R18, -|R6|, R2, 1 ;  /* 0x3ff000000612742b */ /* 0x001fcc0000000302 */
[----:B------:R-:W-:Y:S02]  /*5f00*/  DFMA R20, R16, R20, R26 ;  /* 0x000000141014722b */ /* 0x000fe4000000001a */
[----:B------:R-:W-:-:S06]  /*5f10*/  DFMA R18, R18, R18, R18 ;  /* 0x000000121212722b */ /* 0x000fcc0000000012 */
[----:B------:R-:W-:Y:S02]  /*5f20*/  DFMA R20, R16, R20, R28 ;  /* 0x000000141014722b */ /* 0x000fe4000000001c */
[----:B------:R-:W-:-:S06]  /*5f30*/  DFMA R18, R2, R18, R2 ;  /* 0x000000120212722b */ /* 0x000fcc0000000002 */
        /* <DEDUP_REMOVED lines=16> */
[----:B------:R-:W-:Y:S01]  /*6040*/  FSEL R2, R16, RZ, P0 ;  /* 0x000000ff10027208 */ /* 0x000fe20000000000 */
[----:B------:R-:W-:Y:S01]  /*6050*/  @!P2 IMAD.MOV.U32 R16, RZ, RZ, RZ ;  /* 0x000000ffff10a224 */ /* 0x000fe200078e00ff */
[----:B------:R-:W-:Y:S01]  /*6060*/  @!P2 IADD3 R10, PT, PT, R10, -R11, RZ ;  /* 0x8000000b0a0aa210 */ /* 0x000fe20007ffe0ff */
[----:B------:R-:W-:-:S03]  /*6070*/  @!P2 IMAD R11, R11, 0x100000, R21 ;  /* 0x001000000b0ba824 */ /* 0x000fc600078e0215 */
[----:B------:R-:W-:Y:S01]  /*6080*/  @!P2 LEA R17, R10, 0x3ff00000, 0x14 ;  /* 0x3ff000000a11a811 */ /* 0x000fe200078ea0ff */
[----:B------:R-:W-:-:S06]  /*6090*/  @!P2 IMAD.MOV.U32 R10, RZ, RZ, R20 ;  /* 0x000000ffff0aa224 */ /* 0x000fcc00078e0014 */
[----:B------:R-:W-:-:S11]  /*60a0*/  @!P2 DMUL R2, R10, R16 ;  /* 0x000000100a02a228 */ /* 0x000fd60000000000 */
.L_x_67:
[----:B------:R-:W-:Y:S05]  /*60b0*/  BSYNC.RECONVERGENT B3 ;  /* 0x0000000000037941 */ /* 0x000fea0003800200 */
.L_x_66:
[----:B------:R-:W-:Y:S01]  /*60c0*/  UMOV UR22, 0xa7e5a092 ;  /* 0xa7e5a09200167882 */ /* 0x000fe20000000000 */
[----:B------:R-:W-:Y:S01]  /*60d0*/  UMOV UR23, 0x41d8729d ;  /* 0x41d8729d00177882 */ /* 0x000fe20000000000 */
[----:B------:R-:W0:Y:S01]  /*60e0*/  MUFU.RSQ64H R17, R5 ;  /* 0x0000000500117308 */ /* 0x000e220000001c00 */
[----:B------:R-:W-:Y:S01]  /*60f0*/  DFMA R10, R18, UR22, -R22 ;  /* 0x00000016120a7c2b */ /* 0x000fe20008000816 */
[----:B------:R-:W-:Y:S01]  /*6100*/  UMOV UR22, 0xb3c5ffe0 ;  /* 0xb3c5ffe000167882 */ /* 0x000fe20000000000 */
[----:B------:R-:W-:Y:S01]  /*6110*/  UMOV UR23, 0x42015d3d ;  /* 0x42015d3d00177882 */ /* 0x000fe20000000000 */
[----:B------:R-:W-:Y:S01]  /*6120*/  IMAD.MOV.U32 R16, RZ, RZ, RZ ;  /* 0x000000ffff107224 */ /* 0x000fe200078e00ff */
[----:B------:R-:W-:Y:S01]  /*6130*/  MOV R23, 0x3fd80000 ;  /* 0x3fd8000000177802 */ /* 0x000fe20000000f00 */
[----:B------:R-:W-:-:S03]  /*6140*/  IMAD.MOV.U32 R22, RZ, RZ, 0x0 ;  /* 0x00000000ff167424 */ /* 0x000fc600078e00ff */
        /* <DEDUP_REMOVED lines=56> */
.L_x_65:
        /* <DEDUP_REMOVED lines=51> */
.L_x_68:
[----:B------:R-:W-:Y:S05]  /*6800*/  BSYNC.RECONVERGENT B2 ;  /* 0x0000000000027941 */ /* 0x000fea0003800200 */
.L_x_64:
        /* <DEDUP_REMOVED lines=17> */
[----:B------:R-:W-:Y:S01]  /*6920*/  IMAD.MOV.U32 R40, RZ, RZ, R6 ;  /* 0x000000ffff287224 */ /* 0x000fe200078e0006 */
[----:B------:R-:W-:Y:S01]  /*6930*/  MOV R94, 0x6960 ;  /* 0x00006960005e7802 */ /* 0x000fe20000000f00 */
[----:B------:R-:W-:-:S07]  /*6940*/  IMAD.MOV.U32 R43, RZ, RZ, R7 ;  /* 0x000000ffff2b7224 */ /* 0x000fce00078e0007 */
[----:B------:R-:W-:Y:S05]  /*6950*/  CALL.REL.NOINC `($__internal_0_$__cuda_sm20_div_rn_f64_full) ;  /* 0x0000003c00f07944 */ /* 0x000fea0003c00000 */
[----:B------:R-:W-:Y:S01]  /*6960*/  MOV R2, R112 ;  /* 0x0000007000027202 */ /* 0x000fe20000000f00 */
[----:B------:R-:W-:-:S07]  /*6970*/  IMAD.MOV.U32 R3, RZ, RZ, R113 ;  /* 0x000000ffff037224 */ /* 0x000fce00078e0071 */
.L_x_70:
[----:B------:R-:W-:Y:S05]  /*6980*/  BSYNC.RECONVERGENT B3 ;  /* 0x0000000000037941 */ /* 0x000fea0003800200 */
.L_x_69:
[----:B------:R-:W-:-:S08]  /*6990*/  DADD R14, R2, R14 ;  /* 0x00000000020e7229 */ /* 0x000fd0000000000e */
[----:B------:R-:W-:-:S11]  /*69a0*/  DMUL R12, R12, R14 ;  /* 0x0000000e0c0c7228 */ /* 0x000fd60000000000 */
.L_x_46:
[----:B------:R-:W-:Y:S05]  /*69b0*/  BSYNC.RECONVERGENT B1 ;  /* 0x0000000000017941 */ /* 0x000fea0003800200 */
.L_x_44:
[----:B------:R-:W-:Y:S02]  /*69c0*/  IMAD.IADD R3, R1, 0x1, R0 ;  /* 0x0000000101037824 */ /* 0x000fe400078e0200 */
[----:B------:R-:W-:-:S03]  /*69d0*/  VIADD R0, R0, 0x8 ;  /* 0x0000000800007836 */ /* 0x000fc60000000000 */
[----:B------:R1:W-:Y:S01]  /*69e0*/  STL.64 [R3+0x50], R12 ;  /* 0x0000500c03007387 */ /* 0x0003e20000100a00 */
[----:B------:R-:W-:Y:S05]  /*69f0*/  @P1 BRA `(.L_x_71) ;  /* 0xffffffb400941947 */ /* 0x000fea000383ffff */
[----:B------:R-:W2:Y:S01]  /*6a00*/  LDL.128 R44, [R1] ;  /* 0x00000000012c7983 */ /* 0x000ea20000100c00 */
[----:B------:R-:W0:Y:S03]  /*6a10*/  LDCU.128 UR40, c[0x3][0x20] ;  /* 0x00c00400ff2877ac */ /* 0x000e260008000c00 */
[----:B------:R-:W2:Y:S01]  /*6a20*/  LDL.128 R4, [R1+0x50] ;  /* 0x0000500001047983 */ /* 0x000ea20000100c00 */
[----:B------:R-:W3:Y:S03]  /*6a30*/  LDCU.128 UR24, c[0x3][0x30] ;  /* 0x00c00600ff1877ac */ /* 0x000ee60008000c00 */
[----:B------:R-:W4:Y:S01]  /*6a40*/  LDL.128 R8, [R1+0x10] ;  /* 0x0000100001087983 */ /* 0x000f220000100c00 */
[----:B------:R-:W5:Y:S03]  /*6a50*/  LDCU.128 UR28, c[0x3][0x40] ;  /* 0x00c00800ff1c77ac */ /* 0x000f660008000c00 */
[----:B-1----:R-:W4:Y:S01]  /*6a60*/  LDL.128 R12, [R1+0x60] ;  /* 0x00006000010c7983 */ /* 0x002f220000100c00 */
[----:B------:R-:W1:Y:S03]  /*6a70*/  LDCU.128 UR32, c[0x3][0x50] ;  /* 0x00c00a00ff2077ac */ /* 0x000e660008000c00 */
[----:B------:R-:W5:Y:S01]  /*6a80*/  LDL.128 R16, [R1+0x20] ;  /* 0x0000200001107983 */ /* 0x000f620000100c00 */
[----:B------:R-:W1:Y:S03]  /*6a90*/  LDCU.128 UR36, c[0x3][0x60] ;  /* 0x00c00c00ff2477ac */ /* 0x000e660008000c00 */
[----:B------:R-:W5:Y:S01]  /*6aa0*/  LDL.128 R20, [R1+0x70] ;  /* 0x0000700001147983 */ /* 0x000f620000100c00 */
[----:B------:R-:W1:Y:S03]  /*6ab0*/  LDCU.64 UR22, c[0x3][0x70] ;  /* 0x00c00e00ff1677ac */ /* 0x000e660008000a00 */
[----:B------:R-:W5:Y:S04]  /*6ac0*/  LDL.128 R24, [R1+0x30] ;  /* 0x0000300001187983 */ /* 0x000f680000100c00 */
[----:B------:R-:W5:Y:S04]  /*6ad0*/  LDL.128 R28, [R1+0x80] ;  /* 0x00008000011c7983 */ /* 0x000f680000100c00 */
[----:B------:R-:W5:Y:S04]  /*6ae0*/  LDL.128 R32, [R1+0x40] ;  /* 0x0000400001207983 */ /* 0x000f680000100c00 */
[----:B------:R-:W5:Y:S01]  /*6af0*/  LDL.128 R36, [R1+0x90] ;  /* 0x0000900001247983 */ /* 0x000f620000100c00 */
[----:B------:R-:W-:Y:S01]  /*6b00*/  DSETP.NEU.AND P0, PT, R82, RZ, PT ;  /* 0x000000ff5200722a */ /* 0x000fe20003f0d000 */
[----:B------:R-:W-:Y:S01]  /*6b10*/  BSSY.RECONVERGENT B1, `(.L_x_72) ;  /* 0x0000262000017945 */ /* 0x000fe20003800200 */
[----:B--2---:R-:W-:-:S02]  /*6b20*/  DADD R40, R44, R4 ;  /* 0x000000002c287229 */ /* 0x004fc40000000004 */
[----:B------:R-:W-:-:S06]  /*6b30*/  DADD R2, R46, R6 ;  /* 0x000000002e027229 */ /* 0x000fcc0000000006 */
[----:B0-----:R-:W-:Y:S02]  /*6b40*/  DFMA R40, R40, UR42, RZ ;  /* 0x0000002a28287c2b */ /* 0x001fe400080000ff */
[----:B----4-:R-:W-:-:S06]  /*6b50*/  DADD R42, R8, R12 ;  /* 0x00000000082a7229 */ /* 0x010fcc000000000c */
[----:B---3--:R-:W-:Y:S02]  /*6b60*/  DFMA R40, R2, UR24, R40 ;  /* 0x0000001802287c2b */ /* 0x008fe40008000028 */
[----:B-----5:R-:W-:-:S06]  /*6b70*/  DADD R96, R16, R20 ;  /* 0x0000000010607229 */ /* 0x020fcc0000000014 */
[----:B------:R-:W-:Y:S01]  /*6b80*/  DFMA R42, R42, UR26, R40 ;  /* 0x0000001a2a2a7c2b */ /* 0x000fe20008000028 */
[----:B------:R-:W0:Y:S01]  /*6b90*/  LDCU.128 UR24, c[0x3][URZ] ;  /* 0x00c00000ff1877ac */ /* 0x000e220008000c00 */
[----:B------:R-:W-:Y:S02]  /*6ba0*/  DADD R40, R10, R14 ;  /* 0x000000000a287229 */ /* 0x000fe4000000000e */
[----:B------:R-:W-:Y:S02]  /*6bb0*/  DADD R98, R24, R28 ;  /* 0x0000000018627229 */ /* 0x000fe4000000001c */
[----:B------:R-:W-:-:S04]  /*6bc0*/  DADD R100, R34, R38 ;  /* 0x0000000022647229 */ /* 0x000fc80000000026 */
[----:B------:R-:W-:-:S08]  /*6bd0*/  DFMA R42, R40, UR28, R42 ;  /* 0x0000001c282a7c2b */ /* 0x000fd0000800002a */
[----:B------:R-:W-:Y:S01]  /*6be0*/  DFMA R96, R96, UR30, R42 ;  /* 0x0000001e60607c2b */ /* 0x000fe2000800002a */
[----:B------:R-:W2:Y:S01]  /*6bf0*/  LDCU.128 UR28, c[0x3][0x10] ;  /* 0x00c00200ff1c77ac */ /* 0x000ea20008000c00 */
[----:B------:R-:W-:Y:S02]  /*6c00*/  DADD R42, R18, R22 ;  /* 0x00000000122a7229 */ /* 0x000fe40000000016 */
[----:B0-----:R-:W-:-:S06]  /*6c10*/  DFMA R2, R2, UR24, RZ ;  /* 0x0000001802027c2b */ /* 0x001fcc00080000ff */
[----:B-1----:R-:W-:Y:S02]  /*6c20*/  DFMA R96, R42, UR32, R96 ;  /* 0x000000202a607c2b */ /* 0x002fe40008000060 */
[----:B------:R-:W-:Y:S02]  /*6c30*/  DFMA R2, R40, UR26, R2 ;  /* 0x0000001a28027c2b */ /* 0x000fe40008000002 */
[----:B------:R-:W-:-:S04]  /*6c40*/  DADD R40, R26, R30 ;  /* 0x000000001a287229 */ /* 0x000fc8000000001e */
[----:B------:R-:W-:Y:S02]  /*6c50*/  DFMA R96, R98, UR34, R96 ;  /* 0x0000002262607c2b */ /* 0x000fe40008000060 */
[----:B--2---:R-:W-:Y:S02]  /*6c60*/  DFMA R2, R42, UR28, R2 ;  /* 0x0000001c2a027c2b */ /* 0x004fe40008000002 */
[----:B------:R-:W-:-:S04]  /*6c70*/  DADD R42, R32, R36 ;  /* 0x00000000202a7229 */ /* 0x000fc80000000024 */
[C---:B------:R-:W-:Y:S02]  /*6c80*/  DFMA R96, R40.reuse, UR36, R96 ;  /* 0x0000002428607c2b */ /* 0x040fe40008000060 */
[----:B------:R-:W-:-:S06]  /*6c90*/  DFMA R2, R40, UR30, R2 ;  /* 0x0000001e28027c2b */ /* 0x000fcc0008000002 */
[----:B------:R-:W-:Y:S02]  /*6ca0*/  DFMA R42, R42, UR38, R96 ;  /* 0x000000262a2a7c2b */ /* 0x000fe40008000060 */
[----:B------:R-:W-:-:S06]  /*6cb0*/  DFMA R96, R100, UR40, R2 ;  /* 0x0000002864607c2b */ /* 0x000fcc0008000002 */
[----:B------:R-:W-:Y:S01]  /*6cc0*/  DFMA R100, R100, UR22, R42 ;  /* 0x0000001664647c2b */ /* 0x000fe2000800002a */
[----:B------:R-:W-:Y:S10]  /*6cd0*/  @P0 BRA `(.L_x_73) ;  /* 0x0000000000200947 */ /* 0x000ff40003800000 */
        /* <DEDUP_REMOVED lines=8> */
.L_x_73:
        /* <DEDUP_REMOVED lines=10> */
.L_x_75:
        /* <DEDUP_REMOVED lines=21> */
[----:B------:R-:W-:Y:S01]  /*6f50*/  MOV R94, 0x6f90 ;  /* 0x00006f90005e7802 */ /* 0x000fe20000000f00 */
[----:B------:R-:W-:Y:S02]  /*6f60*/  IMAD.MOV.U32 R98, RZ, RZ, R104 ;  /* 0x000000ffff627224 */ /* 0x000fe400078e0068 */
[----:B------:R-:W-:-:S07]  /*6f70*/  IMAD.MOV.U32 R43, RZ, RZ, R41 ;  /* 0x000000ffff2b7224 */ /* 0x000fce00078e0029 */
[----:B------:R-:W-:Y:S05]  /*6f80*/  CALL.REL.NOINC `($__internal_1_$__cuda_sm20_dsqrt_rn_f64_mediumpath_v1) ;  /* 0x0000003c00d47944 */ /* 0x000fea0003c00000 */
.L_x_77:
[----:B------:R-:W-:Y:S05]  /*6f90*/  BSYNC.RECONVERGENT B2 ;  /* 0x0000000000027941 */ /* 0x000fea0003800200 */
.L_x_76:
[----:B------:R-:W0:Y:S01]  /*6fa0*/  LDCU.128 UR24, c[0x0][0x3b0] ;  /* 0x00007600ff1877ac */ /* 0x000e220008000c00 */
[----:B------:R-:W-:Y:S01]  /*6fb0*/  MOV R98, 0x652b82fe ;  /* 0x652b82fe00627802 */ /* 0x000fe20000000f00 */
[----:B------:R-:W-:Y:S01]  /*6fc0*/  IMAD.MOV.U32 R99, RZ, RZ, 0x3ff71547 ;  /* 0x3ff71547ff637424 */ /* 0x000fe200078e00ff */
[----:B------:R-:W-:Y:S01]  /*6fd0*/  BSSY.RECONVERGENT B2, `(.L_x_78) ;  /* 0x000003c000027945 */ /* 0x000fe20003800200 */
[----:B------:R-:W1:Y:S01]  /*6fe0*/  LDCU.64 UR22, c[0x0][0x3a8] ;  /* 0x00007500ff1677ac */ /* 0x000e620008000a00 */
[----:B0-----:R-:W-:-:S08]  /*6ff0*/  DMUL R2, R108, UR24 ;  /* 0x000000186c027c28 */ /* 0x001fd00008000000 */
[----:B-1----:R-:W-:Y:S01]  /*7000*/  DFMA R2, R82, UR22, R2 ;  /* 0x0000001652027c2b */ /* 0x002fe20008000002 */
[----:B------:R-:W-:Y:S01]  /*7010*/  UMOV UR22, 0xfefa39ef ;  /* 0xfefa39ef00167882 */ /* 0x000fe20000000000 */
[----:B------:R-:W-:-:S06]  /*7020*/  UMOV UR23, 0x3fe62e42 ;  /* 0x3fe62e4200177882 */ /* 0x000fcc0000000000 */
[----:B------:R-:W-:-:S08]  /*7030*/  DMUL R42, R2, -UR26 ;  /* 0x8000001a022a7c28 */ /* 0x000fd00008000000 */
[----:B------:R-:W-:Y:S02]  /*7040*/  DFMA R98, R42, R98, 6.75539944105574400000e+15 ;  /* 0x433800002a62742b */ /* 0x000fe40000000062 */
[----:B------:R-:W-:-:S06]  /*7050*/  FSETP.GEU.AND P0, PT, |R43|, 4.1917929649353027344, PT ;  /* 0x4086232b2b00780b */ /* 0x000fcc0003f0e200 */
        /* <DEDUP_REMOVED lines=46> */
[----:B------:R-:W-:Y:S01]  /*7340*/  @!P1 IADD3 R40, PT, PT, R98, -R41, RZ ;  /* 0x8000002962289210 */ /* 0x000fe20007ffe0ff */
[----:B------:R-:W-:-:S03]  /*7350*/  @!P1 IMAD R3, R41, 0x100000, R3 ;  /* 0x0010000029039824 */ /* 0x000fc600078e0203 */
[----:B------:R-:W-:Y:S01]  /*7360*/  @!P1 LEA R41, R40, 0x3ff00000, 0x14 ;  /* 0x3ff0000028299811 */ /* 0x000fe200078ea0ff */
[----:B------:R-:W-:-:S06]  /*7370*/  @!P1 IMAD.MOV.U32 R40, RZ, RZ, RZ ;  /* 0x000000ffff289224 */ /* 0x000fcc00078e00ff */
[----:B------:R-:W-:-:S11]  /*7380*/  @!P1 DMUL R110, R2, R40 ;  /* 0x00000028026e9228 */ /* 0x000fd60000000000 */
.L_x_79:
[----:B------:R-:W-:Y:S05]  /*7390*/  BSYNC.RECONVERGENT B2 ;  /* 0x0000000000027941 */ /* 0x000fea0003800200 */
.L_x_78:
[----:B------:R-:W0:Y:S01]  /*73a0*/  LDCU UR22, c[0x0][0x3a4] ;  /* 0x00007480ff1677ac */ /* 0x000e220008000800 */
[----:B------:R-:W1:Y:S01]  /*73b0*/  LDC.64 R42, c[0x0][0x3a0] ;  /* 0x0000e800ff2a7b82 */ /* 0x000e620000000a00 */
[----:B------:R-:W-:Y:S01]  /*73c0*/  IMAD.MOV.U32 R40, RZ, RZ, 0x1 ;  /* 0x00000001ff287424 */ /* 0x000fe200078e00ff */
[----:B------:R-:W-:Y:S01]  /*73d0*/  BSSY.RECONVERGENT B3, `(.L_x_80) ;  /* 0x000001a000037945 */ /* 0x000fe20003800200 */
[----:B------:R-:W2:Y:S01]  /*73e0*/  LDCU.128 UR24, c[0x0][0x390] ;  /* 0x00007200ff1877ac */ /* 0x000ea20008000c00 */
[----:B------:R-:W-:Y:S01]  /*73f0*/  DMUL R102, R76, R102 ;  /* 0x000000664c667228 */ /* 0x000fe20000000000 */
[----:B0-----:R-:W1:Y:S02]  /*7400*/  MUFU.RCP64H R41, UR22 ;  /* 0x0000001600297d08 */ /* 0x001e640008001800 */
[----:B-1----:R-:W-:-:S08]  /*7410*/  DFMA R2, R40, -R42, 1 ;  /* 0x3ff000002802742b */ /* 0x002fd0000000082a */
[----:B------:R-:W-:Y:S02]  /*7420*/  DFMA R98, R2, R2, R2 ;  /* 0x000000020262722b */ /* 0x000fe40000000002 */
[----:B--2---:R-:W-:-:S06]  /*7430*/  DMUL R2, R108, UR26 ;  /* 0x0000001a6c027c28 */ /* 0x004fcc0008000000 */
[----:B------:R-:W-:Y:S02]  /*7440*/  DFMA R40, R40, R98, R40 ;  /* 0x000000622828722b */ /* 0x000fe40000000028 */
[----:B------:R-:W-:-:S06]  /*7450*/  DFMA R2, R82, UR24, R2 ;  /* 0x0000001852027c2b */ /* 0x000fcc0008000002 */
[----:B------:R-:W-:Y:S02]  /*7460*/  DFMA R104, R40, -R42, 1 ;  /* 0x3ff000002868742b */ /* 0x000fe4000000082a */
[----:B------:R-:W-:-:S06]  /*7470*/  DADD R98, R52, -R2 ;  /* 0x0000000034627229 */ /* 0x000fcc0000000802 */
[----:B------:R-:W-:-:S04]  /*7480*/  DFMA R104, R40, R104, R40 ;  /* 0x000000682868722b */ /* 0x000fc80000000028 */
[----:B------:R-:W-:-:S04]  /*7490*/  FSETP.GEU.AND P1, PT, |R99|, 6.5827683646048100446e-37, PT ;  /* 0x036000006300780b */ /* 0x000fc80003f2e200 */
        /* <DEDUP_REMOVED lines=13> */
.L_x_81:
[----:B------:R-:W-:Y:S05]  /*7570*/  BSYNC.RECONVERGENT B3 ;  /* 0x0000000000037941 */ /* 0x000fea0003800200 */
.L_x_80:
[----:B------:R-:W-:Y:S01]  /*7580*/  DADD R106, -RZ, |R2| ;  /* 0x00000000ff6a7229 */ /* 0x000fe20000000502 */
[----:B------:R-:W-:Y:S01]  /*7590*/  BSSY.RECONVERGENT B2, `(.L_x_82) ;  /* 0x0000004000027945 */ /* 0x000fe20003800200 */
[----:B------:R-:W-:Y:S01]  /*75a0*/  IMAD.MOV.U32 R105, RZ, RZ, 0x40000000 ;  /* 0x40000000ff697424 */ /* 0x000fe200078e00ff */
[----:B------:R-:W-:-:S08]  /*75b0*/  MOV R94, 0x75d0 ;  /* 0x000075d0005e7802 */ /* 0x000fd00000000f00 */
[----:B------:R-:W-:Y:S05]  /*75c0*/  CALL.REL.NOINC `($_Z20kernel_loglikelihoodiPddddddddS_$__internal_accurate_pow) ;  /* 0x0000003800fc7944 */ /* 0x000fea0003c00000 */
[----:B------:R-:W-:Y:S05]  /*75d0*/  BSYNC.RECONVERGENT B2 ;  /* 0x0000000000027941 */ /* 0x000fea0003800200 */
.L_x_82:
[C---:B------:R-:W-:Y:S01]  /*75e0*/  DADD R98, R2.reuse, 2 ;  /* 0x4000000002627429 */ /* 0x040fe20000000000 */
[----:B------:R-:W-:Y:S01]  /*75f0*/  BSSY.RECONVERGENT B2, `(.L_x_83) ;  /* 0x000000d000027945 */ /* 0x000fe20003800200 */
[----:B------:R-:W-:-:S06]  /*7600*/  DSETP.NEU.AND P0, PT, R2, RZ, PT ;  /* 0x000000ff0200722a */ /* 0x000fcc0003f0d000 */
[----:B------:R-:W-:Y:S02]  /*7610*/  FSEL R40, R41, RZ, P0 ;  /* 0x000000ff29287208 */ /* 0x000fe40000000000 */
[----:B------:R-:W-:Y:S02]  /*7620*/  LOP3.LUT R98, R99, 0x7ff00000, RZ, 0xc0, !PT ;  /* 0x7ff0000063627812 */ /* 0x000fe400078ec0ff */
[----:B------:R-:W-:Y:S02]  /*7630*/  FSEL R41, R42, RZ, P0 ;  /* 0x000000ff2a297208 */ /* 0x000fe40000000000 */
[----:B------:R-:W-:-:S13]  /*7640*/  ISETP.NE.AND P1, PT, R98, 0x7ff00000, PT ;  /* 0x7ff000006200780c */ /* 0x000fda0003f25270 */
[----:B------:R-:W-:Y:S05]  /*7650*/  @P1 BRA `(.L_x_84) ;  /* 0x0000000000181947 */ /* 0x000fea0003800000 */
[----:B------:R-:W-:-:S14]  /*7660*/  DSETP.NAN.AND P0, PT, R2, R2, PT ;  /* 0x000000020200722a */ /* 0x000fdc0003f08000 */
[----:B------:R-:W-:Y:S01]  /*7670*/  @P0 DADD R40, R2, 2 ;  /* 0x4000000002280429 */ /* 0x000fe20000000000 */
[----:B------:R-:W-:Y:S10]  /*7680*/  @P0 BRA `(.L_x_84) ;  /* 0x00000000000c0947 */ /* 0x000ff40003800000 */
[----:B------:R-:W-:-:S14]  /*7690*/  DSETP.NEU.AND P0, PT, |R2|, +INF , PT ;  /* 0x7ff000000200742a */ /* 0x000fdc0003f0d200 */
[----:B------:R-:W-:Y:S02]  /*76a0*/  @!P0 IMAD.MOV.U32 R40, RZ, RZ, 0x0 ;  /* 0x00000000ff288424 */ /* 0x000fe400078e00ff */
[----:B------:R-:W-:-:S07]  /*76b0*/  @!P0 IMAD.MOV.U32 R41, RZ, RZ, 0x7ff00000 ;  /* 0x7ff00000ff298424 */ /* 0x000fce00078e00ff */
.L_x_84:
[----:B------:R-:W-:Y:S05]  /*76c0*/  BSYNC.RECONVERGENT B2 ;  /* 0x0000000000027941 */ /* 0x000fea0003800200 */
.L_x_83:
[----:B------:R-:W-:Y:S01]  /*76d0*/  DMUL R40, R40, -0.5 ;  /* 0xbfe0000028287828 */ /* 0x000fe20000000000 */
[----:B------:R-:W-:Y:S01]  /*76e0*/  IMAD.MOV.U32 R42, RZ, RZ, 0x3b39803f ;  /* 0x3b39803fff2a7424 */ /* 0x000fe200078e00ff */
        /* <DEDUP_REMOVED lines=11> */
[----:B------:R-:W-:-:S03]  /*77a0*/  IMAD.MOV.U32 R41, RZ, RZ, 0x3fe62e42 ;  /* 0x3fe62e42ff297424 */ /* 0x000fc600078e00ff */
[----:B------:R-:W-:Y:S02]  /*77b0*/  FSETP.GEU.AND P0, PT, |R131|, 4.1917929649353027344, PT ;  /* 0x4086232b8300780b */ /* 0x000fe40003f0e200 */
[----:B------:R-:W-:-:S08]  /*77c0*/  DFMA R120, R130, R2, 6.75539944105574400000e+15 ;  /* 0x433800008278742b */ /* 0x000fd00000000002 */
[----:B------:R-:W-:-:S08]  /*77d0*/  DADD R98, R120, -6.75539944105574400000e+15 ;  /* 0xc338000078627429 */ /* 0x000fd00000000000 */
[----:B------:R-:W-:-:S08]  /*77e0*/  DFMA R104, R98, -R40, R130 ;  /* 0x800000286268722b */ /* 0x000fd00000000082 */
[----:B------:R-:W-:Y:S01]  /*77f0*/  DFMA R132, R98, -R42, R104 ;  /* 0x8000002a6284722b */ /* 0x000fe20000000068 */
[----:B------:R-:W-:Y:S01]  /*7800*/  IMAD.MOV.U32 R98, RZ, RZ, 0x69ce2bdf ;  /* 0x69ce2bdfff627424 */ /* 0x000fe200078e00ff */
[----:B------:R-:W-:Y:S01]  /*7810*/  MOV R99, 0x3e5ade15 ;  /* 0x3e5ade1500637802 */ /* 0x000fe20000000f00 */
[----:B------:R-:W-:Y:S02]  /*7820*/  IMAD.MOV.U32 R104, RZ, RZ, -0x35dec16 ;  /* 0xfca213eaff687424 */ /* 0x000fe400078e00ff */
[----:B------:R-:W-:-:S06]  /*7830*/  IMAD.MOV.U32 R105, RZ, RZ, 0x3e928af3 ;  /* 0x3e928af3ff697424 */ /* 0x000fcc00078e00ff */
[----:B------:R-:W-:-:S08]  /*7840*/  DFMA R112, R132, R98, R104 ;  /* 0x000000628470722b */ /* 0x000fd00000000068 */
        /* <DEDUP_REMOVED lines=21> */
[----:B------:R-:W-:-:S08]  /*79a0*/  DFMA R128, R132, R128, R126 ;  /* 0x000000808480722b */ /* 0x000fd0000000007e */
[----:B------:R-:W-:Y:S01]  /*79b0*/  DFMA R134, R132, R128, 1 ;  /* 0x3ff000008486742b */ /* 0x000fe20000000080 */
[----:B------:R-:W-:-:S04]  /*79c0*/  IMAD.MOV.U32 R129, RZ, RZ, R137 ;  /* 0x000000ffff817224 */ /* 0x000fc800078e0089 */
[----:B------:R-:W-:-:S03]  /*79d0*/  VIADD R0, R129, 0xbfd9e604 ;  /* 0xbfd9e60481007836 */ /* 0x000fc60000000000 */
[----:B------:R-:W-:Y:S02]  /*79e0*/  DFMA R134, R132, R134, 1 ;  /* 0x3ff000008486742b */ /* 0x000fe40000000086 */
[----:B------:R-:W-:-:S08]  /*79f0*/  ISETP.GT.U32.AND P2, PT, R0, 0x799e603, PT ;  /* 0x0799e6030000780c */ /* 0x000fd00003f44070 */
[----:B------:R-:W-:Y:S02]  /*7a00*/  IMAD R133, R120, 0x100000, R135 ;  /* 0x0010000078857824 */ /* 0x000fe400078e0287 */
[----:B------:R-:W-:Y:S01]  /*7a10*/  IMAD.MOV.U32 R132, RZ, RZ, R134 ;  /* 0x000000ffff847224 */ /* 0x000fe200078e0086 */
[----:B------:R-:W-:Y:S06]  /*7a20*/  @!P0 BRA `(.L_x_86) ;  /* 0x0000000000348947 */ /* 0x000fec0003800000 */
[----:B------:R-:W-:Y:S01]  /*7a30*/  FSETP.GEU.AND P1, PT, |R131|, 4.2275390625, PT ;  /* 0x408748008300780b */ /* 0x000fe20003f2e200 */
[C---:B------:R-:W-:Y:S02]  /*7a40*/  DADD R132, R130.reuse, +INF ;  /* 0x7ff0000082847429 */ /* 0x040fe40000000000 */
[----:B------:R-:W-:-:S08]  /*7a50*/  DSETP.GEU.AND P0, PT, R130, RZ, PT ;  /* 0x000000ff8200722a */ /* 0x000fd00003f0e000 */
[----:B------:R-:W-:Y:S02]  /*7a60*/  FSEL R132, R132, RZ, P0 ;  /* 0x000000ff84847208 */ /* 0x000fe40000000000 */
[----:B------:R-:W-:Y:S01]  /*7a70*/  @!P1 LEA.HI R0, R120, R120, RZ, 0x1 ;  /* 0x0000007878009211 */ /* 0x000fe200078f08ff */
[----:B------:R-:W-:Y:S01]  /*7a80*/  @!P1 IMAD.MOV.U32 R130, RZ, RZ, RZ ;  /* 0x000000ffff829224 */ /* 0x000fe200078e00ff */
[----:B------:R-:W-:Y:S02]  /*7a90*/  FSEL R133, R133, RZ, P0 ;  /* 0x000000ff85857208 */ /* 0x000fe40000000000 */
[----:B------:R-:W-:-:S05]  /*7aa0*/  @!P1 SHF.R.S32.HI R121, RZ, 0x1, R0 ;  /* 0x00000001ff799819 */ /* 0x000fca0000011400 */
[----:B------:R-:W-:Y:S01]  /*7ab0*/  @!P1 IMAD.IADD R120, R120, 0x1, -R121 ;  /* 0x0000000178789824 */ /* 0x000fe200078e0a79 */
[----:B------:R-:W-:-:S04]  /*7ac0*/  @!P1 LEA R121, R121, R135, 0x14 ;  /* 0x0000008779799211 */ /* 0x000fc800078ea0ff */
[----:B------:R-:W-:Y:S01]  /*7ad0*/  @!P1 LEA R131, R120, 0x3ff00000, 0x14 ;  /* 0x3ff0000078839811 */ /* 0x000fe200078ea0ff */
[----:B------:R-:W-:-:S06]  /*7ae0*/  @!P1 IMAD.MOV.U32 R120, RZ, RZ, R134 ;  /* 0x000000ffff789224 */ /* 0x000fcc00078e0086 */
[----:B------:R-:W-:-:S11]  /*7af0*/  @!P1 DMUL R132, R120, R130 ;  /* 0x0000008278849228 */ /* 0x000fd60000000000 */
.L_x_86:
[----:B------:R-:W-:Y:S05]  /*7b00*/  BSYNC.RECONVERGENT B2 ;  /* 0x0000000000027941 */ /* 0x000fea0003800200 */
.L_x_85:
[----:B------:R-:W-:Y:S01]  /*7b10*/  BSSY.RECONVERGENT B2, `(.L_x_87) ;  /* 0x000009f000027945 */ /* 0x000fe20003800200 */
[----:B------:R-:W-:-:S03]  /*7b20*/  DMUL R110, R132, R110 ;  /* 0x0000006e846e7228 */ /* 0x000fc60000000000 */
[----:B------:R-:W-:Y:S08]  /*7b30*/  @P2 BRA `(.L_x_88) ;  /* 0x0000000400a82947 */ /* 0x000ff00003800000 */
[----:B------:R-:W-:Y:S01]  /*7b40*/  DMUL R120, |R102|, 0.5 ;  /* 0x3fe0000066787828 */ /* 0x000fe20000000200 */
[----:B------:R-:W0:Y:S01]  /*7b50*/  MUFU.RCP64H R137, R129 ;  /* 0x0000008100897308 */ /* 0x000e220000001800 */
[----:B------:R-:W-:Y:S01]  /*7b60*/  IMAD.MOV.U32 R136, RZ, RZ, RZ ;  /* 0x000000ffff887224 */ /* 0x000fe200078e00ff */
[----:B------:R-:W-:Y:S05]  /*7b70*/  BSSY.RECONVERGENT B3, `(.L_x_89) ;  /* 0x0000026000037945 */ /* 0x000fea0003800200 */
        /* <DEDUP_REMOVED lines=19> */
[----:B------:R-:W-:Y:S01]  /*7cb0*/  IMAD R133, R130, 0x100000, R141 ;  /* 0x0010000082857824 */ /* 0x000fe200078e028d */
[----:B------:R-:W-:Y:S01]  /*7cc0*/  MOV R137, 0x41ffefdd ;  /* 0x41ffefdd00897802 */ /* 0x000fe20000000f00 */
[----:B------:R-:W-:Y:S02]  /*7cd0*/  IMAD.MOV.U32 R136, RZ, RZ, 0x4ff37461 ;  /* 0x4ff37461ff887424 */ /* 0x000fe400078e00ff */
[----:B------:R-:W-:Y:S01]  /*7ce0*/  IMAD.MOV.U32 R132, RZ, RZ, R140 ;  /* 0x000000ffff847224 */ /* 0x000fe200078e008c */
[----:B------:R-:W-:Y:S06]  /*7cf0*/  @!P0 BRA `(.L_x_90) ;  /* 0x0000000000348947 */ /* 0x000fec0003800000 */
[----:B------:R-:W-:Y:S01]  /*7d00*/  FSETP.GEU.AND P1, PT, |R121|, 4.2275390625, PT ;  /* 0x408748007900780b */ /* 0x000fe20003f2e200 */
[C---:B------:R-:W-:Y:S02]  /*7d10*/  DADD R132, R120.reuse, +INF ;  /* 0x7ff0000078847429 */ /* 0x040fe40000000000 */
[----:B------:R-:W-:-:S08]  /*7d20*/  DSETP.GEU.AND P0, PT, R120, RZ, PT ;  /* 0x000000ff7800722a */ /* 0x000fd00003f0e000 */
[----:B------:R-:W-:Y:S02]  /*7d30*/  FSEL R132, R132, RZ, P0 ;  /* 0x000000ff84847208 */ /* 0x000fe40000000000 */
[----:B------:R-:W-:Y:S01]  /*7d40*/  @!P1 LEA.HI R0, R130, R130, RZ, 0x1 ;  /* 0x0000008282009211 */ /* 0x000fe200078f08ff */
[----:B------:R-:W-:Y:S01]  /*7d50*/  @!P1 IMAD.MOV.U32 R120, RZ, RZ, R140 ;  /* 0x000000ffff789224 */ /* 0x000fe200078e008c */
[----:B------:R-:W-:Y:S02]  /*7d60*/  FSEL R133, R133, RZ, P0 ;  /* 0x000000ff85857208 */ /* 0x000fe40000000000 */
[----:B------:R-:W-:-:S05]  /*7d70*/  @!P1 SHF.R.S32.HI R121, RZ, 0x1, R0 ;  /* 0x00000001ff799819 */ /* 0x000fca0000011400 */
[----:B------:R-:W-:Y:S02]  /*7d80*/  @!P1 IMAD.IADD R130, R130, 0x1, -R121 ;  /* 0x0000000182829824 */ /* 0x000fe400078e0a79 */
[----:B------:R-:W-:-:S03]  /*7d90*/  @!P1 IMAD R121, R121, 0x100000, R141 ;  /* 0x0010000079799824 */ /* 0x000fc600078e028d */
[----:B------:R-:W-:Y:S01]  /*7da0*/  @!P1 LEA R131, R130, 0x3ff00000, 0x14 ;  /* 0x3ff0000082839811 */ /* 0x000fe200078ea0ff */
[----:B------:R-:W-:-:S06]  /*7db0*/  @!P1 IMAD.MOV.U32 R130, RZ, RZ, RZ ;  /* 0x000000ffff829224 */ /* 0x000fcc00078e00ff */
[----:B------:R-:W-:-:S11]  /*7dc0*/  @!P1 DMUL R132, R120, R130 ;  /* 0x0000008278849228 */ /* 0x000fd60000000000 */
.L_x_90:
[----:B------:R-:W-:Y:S05]  /*7dd0*/  BSYNC.RECONVERGENT B3 ;  /* 0x0000000000037941 */ /* 0x000fea0003800200 */
.L_x_89:
        /* <DEDUP_REMOVED lines=64> */
.L_x_88:
        /* <DEDUP_REMOVED lines=50> */
.L_x_91:
[----:B------:R-:W-:Y:S05]  /*8500*/  BSYNC.RECONVERGENT B2 ;  /* 0x0000000000027941 */ /* 0x000fea0003800200 */
.L_x_87:
[----:B------:R-:W0:Y:S01]  /*8510*/  LDCU.64 UR22, c[0x0][0x3a8] ;  /* 0x00007500ff1677ac */ /* 0x000e220008000a00 */
[----:B------:R-:W-:Y:S01]  /*8520*/  VIADD R0, R129, 0xbfda0000 ;  /* 0xbfda000081007836 */ /* 0x000fe20000000000 */
[----:B------:R-:W-:Y:S01]  /*8530*/  BSSY.RECONVERGENT B2, `(.L_x_92) ;  /* 0x00000a4000027945 */ /* 0x000fe20003800200 */
[----:B------:R-:W1:Y:S03]  /*8540*/  LDCU.64 UR24, c[0x0][0x3b0] ;  /* 0x00007600ff1877ac */ /* 0x000e660008000a00 */
[----:B------:R-:W-:Y:S01]  /*8550*/  ISETP.GT.U32.AND P0, PT, R0, 0x799ffff, PT ;  /* 0x0799ffff0000780c */ /* 0x000fe20003f04070 */
[----:B0-----:R-:W-:-:S08]  /*8560*/  DMUL R108, R108, UR22 ;  /* 0x000000166c6c7c28 */ /* 0x001fd00008000000 */
[----:B-1----:R-:W-:-:S04]  /*8570*/  DFMA R108, R82, UR24, R108 ;  /* 0x00000018526c7c2b */ /* 0x002fc8000800006c */
[----:B------:R-:W-:Y:S07]  /*8580*/  @P0 BRA `(.L_x_93) ;  /* 0x0000000400ac0947 */ /* 0x000fee0003800000 */
        /* <DEDUP_REMOVED lines=8> */
[----:B------:R-:W-:-:S06]  /*8610*/  MOV R42, RZ ;  /* 0x000000ff002a7202 */ /* 0x000fcc0000000f00 */
        /* <DEDUP_REMOVED lines=26> */
[----:B------:R-:W-:Y:S01]  /*87c0*/  @!P1 IMAD.IADD R2, R2, 0x1, -R3 ;  /* 0x0000000102029824 */ /* 0x000fe200078e0a03 */
[----:B------:R-:W-:-:S04]  /*87d0*/  @!P1 LEA R3, R3, R99, 0x14 ;  /* 0x0000006303039211 */ /* 0x000fc800078ea0ff */
[----:B------:R-:W-:Y:S01]  /*87e0*/  @!P1 LEA R99, R2, 0x3ff00000, 0x14 ;  /* 0x3ff0000002639811 */ /* 0x000fe200078ea0ff */
[----:B------:R-:W-:Y:S02]  /*87f0*/  @!P1 IMAD.MOV.U32 R2, RZ, RZ, R98 ;  /* 0x000000ffff029224 */ /* 0x000fe400078e0062 */
[----:B------:R-:W-:-:S06]  /*8800*/  @!P1 IMAD.MOV.U32 R98, RZ, RZ, RZ ;  /* 0x000000ffff629224 */ /* 0x000fcc00078e00ff */
[----:B------:R-:W-:-:S11]  /*8810*/  @!P1 DMUL R40, R2, R98 ;  /* 0x0000006202289228 */ /* 0x000fd60000000000 */
.L_x_95:
[----:B------:R-:W-:Y:S05]  /*8820*/  BSYNC.RECONVERGENT B3 ;  /* 0x0000000000037941 */ /* 0x000fea0003800200 */
.L_x_94:
        /* <DEDUP_REMOVED lines=65> */
.L_x_93:
[C---:B------:R-:W-:Y:S01]  /*8c40*/  DMUL R2, R102.reuse, R102 ;  /* 0x0000006666027228 */ /* 0x040fe20000000000 */
[----:B------:R-:W-:Y:S01]  /*8c50*/  MOV R40, 0xc28918b0 ;  /* 0xc28918b000287802 */ /* 0x000fe20000000f00 */
[----:B------:R-:W-:Y:S01]  /*8c60*/  IMAD.MOV.U32 R41, RZ, RZ, 0x38a76b71 ;  /* 0x38a76b71ff297424 */ /* 0x000fe200078e00ff */
[----:B------:R-:W-:Y:S01]  /*8c70*/  UMOV UR22, 0xe367973f ;  /* 0xe367973f00167882 */ /* 0x000fe20000000000 */
[----:B------:R-:W-:Y:S01]  /*8c80*/  UMOV UR23, 0x38268d52 ;  /* 0x38268d5200177882 */ /* 0x000fe20000000000 */
[----:B------:R-:W-:-:S03]  /*8c90*/  DMUL R42, R102, 0.5 ;  /* 0x3fe00000662a7828 */ /* 0x000fc60000000000 */
        /* <DEDUP_REMOVED lines=45> */
.L_x_96:
[----:B------:R-:W-:Y:S05]  /*8f70*/  BSYNC.RECONVERGENT B2 ;  /* 0x0000000000027941 */ /* 0x000fea0003800200 */
.L_x_92:
[----:B------:R-:W0:Y:S01]  /*8f80*/  MUFU.RCP64H R41, R103 ;  /* 0x0000006700297308 */ /* 0x000e220000001800 */
[----:B------:R-:W-:Y:S01]  /*8f90*/  IMAD.MOV.U32 R40, RZ, RZ, 0x1 ;  /* 0x00000001ff287424 */ /* 0x000fe200078e00ff */
[----:B------:R-:W1:Y:S01]  /*8fa0*/  LDCU.64 UR22, c[0x0][0x3b8] ;  /* 0x00007700ff1677ac */ /* 0x000e620008000a00 */
[----:B------:R-:W-:Y:S04]  /*8fb0*/  BSSY.RECONVERGENT B3, `(.L_x_97) ;  /* 0x0000015000037945 */ /* 0x000fe80003800200 */
[----:B0-----:R-:W-:Y:S02]  /*8fc0*/  DFMA R42, -R102, R40, 1 ;  /* 0x3ff00000662a742b */ /* 0x001fe40000000128 */
[----:B-1----:R-:W-:-:S06]  /*8fd0*/  DMUL R108, R108, UR22 ;  /* 0x000000166c6c7c28 */ /* 0x002fcc0008000000 */
[----:B------:R-:W-:Y:S02]  /*8fe0*/  DFMA R42, R42, R42, R42 ;  /* 0x0000002a2a2a722b */ /* 0x000fe4000000002a */
[----:B------:R-:W-:-:S06]  /*8ff0*/  DMUL R98, R108, R2 ;  /* 0x000000026c627228 */ /* 0x000fcc0000000000 */
[----:B------:R-:W-:-:S04]  /*9000*/  DFMA R42, R40, R42, R40 ;  /* 0x0000002a282a722b */ /* 0x000fc80000000028 */
[----:B------:R-:W-:-:S04]  /*9010*/  FSETP.GEU.AND P1, PT, |R99|, 6.5827683646048100446e-37, PT ;  /* 0x036000006300780b */ /* 0x000fc80003f2e200 */
        /* <DEDUP_REMOVED lines=12> */
[----:B------:R-:W-:Y:S01]  /*90e0*/  IMAD.MOV.U32 R2, RZ, RZ, R112 ;  /* 0x000000ffff027224 */ /* 0x000fe200078e0070 */
[----:B------:R-:W-:-:S07]  /*90f0*/  MOV R3, R113 ;  /* 0x0000007100037202 */ /* 0x000fce0000000f00 */
.L_x_98:
[----:B------:R-:W-:Y:S05]  /*9100*/  BSYNC.RECONVERGENT B3 ;  /* 0x0000000000037941 */ /* 0x000fea0003800200 */
.L_x_97:
[----:B------:R-:W-:-:S08]  /*9110*/  DADD R120, R2, R120 ;  /* 0x0000000002787229 */ /* 0x000fd00000000078 */
[----:B------:R-:W-:-:S11]  /*9120*/  DMUL R110, R110, R120 ;  /* 0x000000786e6e7228 */ /* 0x000fd60000000000 */
.L_x_74:
[----:B------:R-:W-:Y:S05]  /*9130*/  BSYNC.RECONVERGENT B1 ;  /* 0x0000000000017941 */ /* 0x000fea0003800200 */
.L_x_72:
[----:B------:R-:W-:Y:S01]  /*9140*/  DADD R42, -RZ, |R88| ;  /* 0x00000000ff2a7229 */ /* 0x000fe20000000558 */
[----:B------:R-:W-:Y:S01]  /*9150*/  IMAD.MOV.U32 R2, RZ, RZ, 0x1 ;  /* 0x00000001ff027424 */ /* 0x000fe200078e00ff */
[----:B------:R-:W0:Y:S01]  /*9160*/  LDCU.64 UR22, c[0x3][0x78] ;  /* 0x00c00f00ff1677ac */ /* 0x000e220008000a00 */
[----:B------:R-:W-:Y:S01]  /*9170*/  BSSY.RECONVERGENT B1, `(.L_x_99) ;  /* 0x0000018000017945 */ /* 0x000fe20003800200 */
[----:B------:R-:W-:Y:S02]  /*9180*/  DMUL R96, |R86|, R96 ;  /* 0x0000006056607228 */ /* 0x000fe40000000200 */
[----:B------:R-:W1:Y:S01]  /*9190*/  MUFU.RCP64H R3, R43 ;  /* 0x0000002b00037308 */ /* 0x000e620000001800 */
[----:B0-----:R-:W-:Y:S02]  /*91a0*/  DFMA R100, R110, UR22, R100 ;  /* 0x000000166e647c2b */ /* 0x001fe40008000064 */
[----:B-1----:R-:W-:-:S06]  /*91b0*/  DFMA R40, -|R88|, R2, 1 ;  /* 0x3ff000005828742b */ /* 0x002fcc0000000302 */
[----:B------:R-:W-:Y:S02]  /*91c0*/  DMUL R100, |R86|, R100 ;  /* 0x0000006456647228 */ /* 0x000fe40000000200 */
[----:B------:R-:W-:-:S08]  /*91d0*/  DFMA R40, R40, R40, R40 ;  /* 0x000000282828722b */ /* 0x000fd00000000028 */
[----:B------:R-:W-:Y:S01]  /*91e0*/  FSETP.GEU.AND P1, PT, |R101|, 6.5827683646048100446e-37, PT ;  /* 0x036000006500780b */ /* 0x000fe20003f2e200 */
[----:B------:R-:W-:-:S08]  /*91f0*/  DFMA R40, R2, R40, R2 ;  /* 0x000000280228722b */ /* 0x000fd00000000002 */
[----:B------:R-:W-:-:S08]  /*9200*/  DFMA R2, -|R88|, R40, 1 ;  /* 0x3ff000005802742b */ /* 0x000fd00000000328 */
[----:B------:R-:W-:-:S08]  /*9210*/  DFMA R2, R40, R2, R40 ;  /* 0x000000022802722b */ /* 0x000fd00000000028 */
[----:B------:R-:W-:-:S08]  /*9220*/  DMUL R40, R100, R2 ;  /* 0x0000000264287228 */ /* 0x000fd00000000000 */
[----:B------:R-:W-:-:S08]  /*9230*/  DFMA R88, -|R88|, R40, R100 ;  /* 0x000000285858722b */ /* 0x000fd00000000364 */
[----:B------:R-:W-:-:S10]  /*9240*/  DFMA R2, R2, R88, R40 ;  /* 0x000000580202722b */ /* 0x000fd40000000028 */
[----:B------:R-:W-:-:S05]  /*9250*/  FFMA R0, RZ, R43, R3 ;  /* 0x0000002bff007223 */ /* 0x000fca0000000003 */
[----:B------:R-:W-:-:S13]  /*9260*/  FSETP.GT.AND P0, PT, |R0|, 1.469367938527859385e-39, PT ;  /* 0x001000000000780b */ /* 0x000fda0003f04200 */
[----:B------:R-:W-:Y:S05]  /*9270*/  @P0 BRA P1, `(.L_x_100) ;  /* 0x00000000001c0947 */ /* 0x000fea0000800000 */
[----:B------:R-:W-:Y:S01]  /*9280*/  IMAD.MOV.U32 R40, RZ, RZ, R42 ;  /* 0x000000ffff287224 */ /* 0x000fe200078e002a */
[----:B------:R-:W-:Y:S01]  /*9290*/  MOV R94, 0x92d0 ;  /* 0x000092d0005e7802 */ /* 0x000fe20000000f00 */
[----:B------:R-:W-:Y:S02]  /*92a0*/  IMAD.MOV.U32 R98, RZ, RZ, R100 ;  /* 0x000000ffff627224 */ /* 0x000fe400078e0064 */
[----:B------:R-:W-:-:S07]  /*92b0*/  IMAD.MOV.U32 R99, RZ, RZ, R101 ;  /* 0x000000ffff637224 */ /* 0x000fce00078e0065 */
[----:B------:R-:W-:Y:S05]  /*92c0*/  CALL.REL.NOINC `($__internal_0_$__cuda_sm20_div_rn_f64_full) ;  /* 0x0000001400947944 */ /* 0x000fea0003c00000 */
[----:B------:R-:W-:Y:S01]  /*92d0*/  IMAD.MOV.U32 R2, RZ, RZ, R112 ;  /* 0x000000ffff027224 */ /* 0x000fe200078e0070 */
[----:B------:R-:W-:-:S07]  /*92e0*/  MOV R3, R113 ;  /* 0x0000007100037202 */ /* 0x000fce0000000f00 */
.L_x_100:
[----:B------:R-:W-:Y:S05]  /*92f0*/  BSYNC.RECONVERGENT B1 ;  /* 0x0000000000017941 */ /* 0x000fea0003800200 */
.L_x_99:
[----:B------:R-:W0:Y:S01]  /*9300*/  LDCU.64 UR22, c[0x3][0x28] ;  /* 0x00c00500ff1677ac */ /* 0x000e220008000a00 */
[--C-:B------:R-:W-:Y:S01]  /*9310*/  DADD R44, R44, -R2.reuse ;  /* 0x000000002c2c7229 */ /* 0x100fe20000000802 */
[----:B------:R-:W-:Y:S01]  /*9320*/  BSSY.RECONVERGENT B1, `(.L_x_101) ;  /* 0x0000045000017945 */ /* 0x000fe20003800200 */
[--C-:B------:R-:W-:Y:S01]  /*9330*/  DADD R4, R4, -R2.reuse ;  /* 0x0000000004047229 */ /* 0x100fe20000000802 */
[----:B------:R-:W1:Y:S01]  /*9340*/  LDCU.128 UR24, c[0x3][0x30] ;  /* 0x00c00600ff1877ac */ /* 0x000e620008000c00 */
[--C-:B------:R-:W-:Y:S02]  /*9350*/  DADD R46, R46, -R2.reuse ;  /* 0x000000002e2e7229 */ /* 0x100fe40000000802 */
[--C-:B------:R-:W-:Y:S01]  /*9360*/  DADD R6, R6, -R2.reuse ;  /* 0x0000000006067229 */ /* 0x100fe20000000802 */
[----:B------:R-:W2:Y:S01]  /*9370*/  LDCU.128 UR28, c[0x3][0x40] ;  /* 0x00c00800ff1c77ac */ /* 0x000ea20008000c00 */
[----:B------:R-:W-:Y:S02]  /*9380*/  DADD R8, R8, -R2 ;  /* 0x0000000008087229 */ /* 0x000fe40000000802 */
[----:B------:R-:W-:-:S02]  /*9390*/  DADD R4, |R44|, |R4| ;  /* 0x000000002c047229 */ /* 0x000fc40000000604 */
[----:B------:R-:W-:Y:S02]  /*93a0*/  DADD R12, R12, -R2 ;  /* 0x000000000c0c7229 */ /* 0x000fe40000000802 */
[----:B------:R-:W-:Y:S02]  /*93b0*/  DADD R6, |R46|, |R6| ;  /* 0x000000002e067229 */ /* 0x000fe40000000606 */
[----:B------:R-:W-:Y:S02]  /*93c0*/  DADD R10, R10, -R2 ;  /* 0x000000000a0a7229 */ /* 0x000fe40000000802 */
[----:B0-----:R-:W-:Y:S02]  /*93d0*/  DFMA R4, R4, UR22, RZ ;  /* 0x0000001604047c2b */ /* 0x001fe400080000ff */
[----:B------:R-:W-:Y:S02]  /*93e0*/  DADD R8, |R8|, |R12| ;  /* 0x0000000008087229 */ /* 0x000fe4000000060c */
[----:B------:R-:W-:-:S02]  /*93f0*/  DADD R14, R14, -R2 ;  /* 0x000000000e0e7229 */ /* 0x000fc40000000802 */
[----:B------:R-:W-:Y:S02]  /*9400*/  DADD R16, R16, -R2 ;  /* 0x0000000010107229 */ /* 0x000fe40000000802 */
[----:B-1----:R-:W-:Y:S02]  /*9410*/  DFMA R4, R6, UR24, R4 ;  /* 0x0000001806047c2b */ /* 0x002fe40008000004 */
[----:B------:R-:W-:Y:S02]  /*9420*/  DADD R20, R20, -R2 ;  /* 0x0000000014147229 */ /* 0x000fe40000000802 */
[----:B------:R-:W-:Y:S02]  /*9430*/  DADD R10, |R10|, |R14| ;  /* 0x000000000a0a7229 */ /* 0x000fe4000000060e */
[----:B------:R-:W-:Y:S02]  /*9440*/  DADD R18, R18, -R2 ;  /* 0x0000000012127229 */ /* 0x000fe40000000802 */
[----:B------:R-:W-:Y:S01]  /*9450*/  DFMA R4, R8, UR26, R4 ;  /* 0x0000001a08047c2b */ /* 0x000fe20008000004 */
[----:B------:R-:W0:Y:S01]  /*9460*/  LDCU.128 UR24, c[0x3][0x50] ;  /* 0x00c00a00ff1877ac */ /* 0x000e220008000c00 */
[----:B------:R-:W-:-:S02]  /*9470*/  DADD R16, |R16|, |R20| ;  /* 0x0000000010107229 */ /* 0x000fc40000000614 */
[--C-:B------:R-:W-:Y:S02]  /*9480*/  DADD R22, R22, -R2.reuse ;  /* 0x0000000016167229 */ /* 0x100fe40000000802 */
[----:B------:R-:W-:Y:S02]  /*9490*/  DADD R24, R24, -R2 ;  /* 0x0000000018187229 */ /* 0x000fe40000000802 */
[----:B--2---:R-:W-:Y:S02]  /*94a0*/  DFMA R4, R10, UR28, R4 ;  /* 0x0000001c0a047c2b */ /* 0x004fe40008000004 */
[----:B------:R-:W-:Y:S02]  /*94b0*/  DADD R28, R28, -R2 ;  /* 0x000000001c1c7229 */ /* 0x000fe40000000802 */
[----:B------:R-:W-:Y:S02]  /*94c0*/  DADD R18, |R18|, |R22| ;  /* 0x0000000012127229 */ /* 0x000fe40000000616 */
[----:B------:R-:W-:-:S02]  /*94d0*/  DADD R26, R26, -R2 ;  /* 0x000000001a1a7229 */ /* 0x000fc40000000802 */
[----:B------:R-:W-:Y:S01]  /*94e0*/  DFMA R4, R16, UR30, R4 ;  /* 0x0000001e10047c2b */ /* 0x000fe20008000004 */
[----:B------:R-:W1:Y:S01]  /*94f0*/  LDCU.128 UR28, c[0x3][0x60] ;  /* 0x00c00c00ff1c77ac */ /* 0x000e620008000c00 */
[----:B------:R-:W-:Y:S02]  /*9500*/  DADD R24, |R24|, |R28| ;  /* 0x0000000018187229 */ /* 0x000fe4000000061c */
[--C-:B------:R-:W-:Y:S02]  /*9510*/  DADD R30, R30, -R2.reuse ;  /* 0x000000001e1e7229 */ /* 0x100fe40000000802 */
[----:B------:R-:W-:Y:S02]  /*9520*/  DADD R32, R32, -R2 ;  /* 0x0000000020207229 */ /* 0x000fe40000000802 */
[----:B0-----:R-:W-:Y:S02]  /*9530*/  DFMA R4, R18, UR24, R4 ;  /* 0x0000001812047c2b */ /* 0x001fe40008000004 */
[----:B------:R-:W-:-:S02]  /*9540*/  DADD R36, R36, -R2 ;  /* 0x0000000024247229 */ /* 0x000fc40000000802 */
[----:B------:R-:W-:Y:S02]  /*9550*/  DADD R26, |R26|, |R30| ;  /* 0x000000001a1a7229 */ /* 0x000fe4000000061e */
[----:B------:R-:W-:Y:S02]  /*9560*/  DADD R34, R34, -R2 ;  /* 0x0000000022227229 */ /* 0x000fe40000000802 */
[----:B------:R-:W-:Y:S01]  /*9570*/  DFMA R4, R24, UR26, R4 ;  /* 0x0000001a18047c2b */ /* 0x000fe20008000004 */
[----:B------:R-:W0:Y:S01]  /*9580*/  LDCU.128 UR24, c[0x3][0x70] ;  /* 0x00c00e00ff1877ac */ /* 0x000e220008000c00 */
[----:B------:R-:W-:Y:S02]  /*9590*/  DADD R32, |R32|, |R36| ;  /* 0x0000000020207229 */ /* 0x000fe40000000624 */
[----:B------:R-:W-:Y:S02]  /*95a0*/  DADD R38, R38, -R2 ;  /* 0x0000000026267229 */ /* 0x000fe40000000802 */
[----:B------:R-:W-:-:S02]  /*95b0*/  DADD R2, -R2, R110 ;  /* 0x0000000002027229 */ /* 0x000fc4000000016e */
[----:B-1----:R-:W-:Y:S02]  /*95c0*/  DFMA R4, R26, UR28, R4 ;  /* 0x0000001c1a047c2b */ /* 0x002fe40008000004 */
[----:B------:R-:W-:Y:S02]  /*95d0*/  DADD R96, -R96, R100 ;  /* 0x0000000060607229 */ /* 0x000fe40000000164 */
[----:B------:R-:W-:-:S04]  /*95e0*/  DADD R34, |R34|, |R38| ;  /* 0x0000000022227229 */ /* 0x000fc80000000626 */
[----:B------:R-:W-:Y:S02]  /*95f0*/  DFMA R4, R32, UR30, R4 ;  /* 0x0000001e20047c2b */ /* 0x000fe40008000004 */
[----:B------:R-:W-:-:S06]  /*9600*/  DMUL R98, |R96|, 200 ;  /* 0x4069000060627828 */ /* 0x000fcc0000000200 */
[----:B0-----:R-:W-:-:S04]  /*9610*/  DFMA R4, R34, UR24, R4 ;  /* 0x0000001822047c2b */ /* 0x001fc80008000004 */
[----:B------:R-:W-:-:S04]  /*9620*/  FSETP.GEU.AND P1, PT, |R99|, 6.5827683646048100446e-37, PT ;  /* 0x036000006300780b */ /* 0x000fc80003f2e200 */
[----:B------:R-:W-:Y:S01]  /*9630*/  DFMA R4, |R2|, UR26, R4 ;  /* 0x0000001a02047c2b */ /* 0x000fe20008000204 */
[----:B------:R-:W-:-:S05]  /*9640*/  IMAD.MOV.U32 R2, RZ, RZ, 0x1 ;  /* 0x00000001ff027424 */ /* 0x000fca00078e00ff */
[----:B------:R-:W0:Y:S02]  /*9650*/  MUFU.RCP64H R3, R5 ;  /* 0x0000000500037308 */ /* 0x000e240000001800 */
[----:B0-----:R-:W-:-:S08]  /*9660*/  DFMA R6, -R4, R2, 1 ;  /* 0x3ff000000406742b */ /* 0x001fd00000000102 */
        /* <DEDUP_REMOVED lines=14> */
[----:B------:R-:W-:Y:S02]  /*9750*/  IMAD.MOV.U32 R2, RZ, RZ, R112 ;  /* 0x000000ffff027224 */ /* 0x000fe400078e0070 */
[----:B------:R-:W-:-:S07]  /*9760*/  IMAD.MOV.U32 R3, RZ, RZ, R113 ;  /* 0x000000ffff037224 */ /* 0x000fce00078e0071 */
.L_x_102:
[----:B------:R-:W-:Y:S05]  /*9770*/  BSYNC.RECONVERGENT B1 ;  /* 0x0000000000017941 */ /* 0x000fea0003800200 */
.L_x_101:
[----:B------:R-:W-:Y:S01]  /*9780*/  DSETP.NEU.AND P0, PT, R2, RZ, PT ;  /* 0x000000ff0200722a */ /* 0x000fe20003f0d000 */
[----:B------:R-:W-:-:S13]  /*9790*/  BSSY.RECONVERGENT B1, `(.L_x_103) ;  /* 0x000000a000017945 */ /* 0x000fda0003800200 */
[----:B------:R-:W-:Y:S01]  /*97a0*/  @!P0 CS2R R6, SRZ ;  /* 0x0000000000068805 */ /* 0x000fe2000001ff00 */
[----:B------:R-:W-:Y:S06]  /*97b0*/  @!P0 BRA `(.L_x_104) ;  /* 0x00000000001c8947 */ /* 0x000fec0003800000 */
[----:B------:R-:W-:Y:S01]  /*97c0*/  DADD R106, -RZ, |R2| ;  /* 0x00000000ff6a7229 */ /* 0x000fe20000000502 */
[----:B------:R-:W-:Y:S02]  /*97d0*/  ISETP.GE.AND P0, PT, R3, RZ, PT ;  /* 0x000000ff0300720c */ /* 0x000fe40003f06270 */
[----:B------:R-:W-:Y:S02]  /*97e0*/  MOV R105, 0x3ff80000 ;  /* 0x3ff8000000697802 */ /* 0x000fe40000000f00 */
[----:B------:R-:W-:-:S09]  /*97f0*/  MOV R94, 0x9810 ;  /* 0x00009810005e7802 */ /* 0x000fd20000000f00 */
[----:B------:R-:W-:Y:S05]  /*9800*/  CALL.REL.NOINC `($_Z20kernel_loglikelihoodiPddddddddS_$__internal_accurate_pow) ;  /* 0x00000018006c7944 */ /* 0x000fea0003c00000 */
[----:B------:R-:W-:Y:S02]  /*9810*/  FSEL R6, R41, RZ, P0 ;  /* 0x000000ff29067208 */ /* 0x000fe40000000000 */
[----:B------:R-:W-:-:S07]  /*9820*/  FSEL R7, R42, -QNAN , P0 ;  /* 0xfff800002a077808 */ /* 0x000fce0000000000 */
.L_x_104:
[----:B------:R-:W-:Y:S05]  /*9830*/  BSYNC.RECONVERGENT B1 ;  /* 0x0000000000017941 */ /* 0x000fea0003800200 */
.L_x_103:
[----:B------:R-:W-:Y:S01]  /*9840*/  DADD R8, R2, 1.5 ;  /* 0x3ff8000002087429 */ /* 0x000fe20000000000 */
[----:B------:R-:W-:Y:S09]  /*9850*/  BSSY.RECONVERGENT B1, `(.L_x_105) ;  /* 0x000000a000017945 */ /* 0x000ff20003800200 */
[----:B------:R-:W-:-:S04]  /*9860*/  LOP3.LUT R8, R9, 0x7ff00000, RZ, 0xc0, !PT ;  /* 0x7ff0000009087812 */ /* 0x000fc800078ec0ff */
[----:B------:R-:W-:-:S13]  /*9870*/  ISETP.NE.AND P0, PT, R8, 0x7ff00000, PT ;  /* 0x7ff000000800780c */ /* 0x000fda0003f05270 */
[----:B------:R-:W-:Y:S05]  /*9880*/  @P0 BRA `(.L_x_106) ;  /* 0x0000000000180947 */ /* 0x000fea0003800000 */
[----:B------:R-:W-:-:S14]  /*9890*/  DSETP.NAN.AND P0, PT, R2, R2, PT ;  /* 0x000000020200722a */ /* 0x000fdc0003f08000 */
[----:B------:R-:W-:Y:S01]  /*98a0*/  @P0 DADD R6, R2, 1.5 ;  /* 0x3ff8000002060429 */ /* 0x000fe20000000000 */
[----:B------:R-:W-:Y:S10]  /*98b0*/  @P0 BRA `(.L_x_106) ;  /* 0x00000000000c0947 */ /* 0x000ff40003800000 */
[----:B------:R-:W-:-:S14]  /*98c0*/  DSETP.NEU.AND P0, PT, |R2|, +INF , PT ;  /* 0x7ff000000200742a */ /* 0x000fdc0003f0d200 */
[----:B------:R-:W-:Y:S02]  /*98d0*/  @!P0 IMAD.MOV.U32 R6, RZ, RZ, 0x0 ;  /* 0x00000000ff068424 */ /* 0x000fe400078e00ff */
[----:B------:R-:W-:-:S07]  /*98e0*/  @!P0 IMAD.MOV.U32 R7, RZ, RZ, 0x7ff00000 ;  /* 0x7ff00000ff078424 */ /* 0x000fce00078e00ff */
.L_x_106:
[----:B------:R-:W-:Y:S05]  /*98f0*/  BSYNC.RECONVERGENT B1 ;  /* 0x0000000000017941 */ /* 0x000fea0003800200 */
.L_x_105:
[----:B------:R-:W-:Y:S01]  /*9900*/  DSETP.MIN.AND P1, P2, R6, 1, PT ;  /* 0x3ff000000600742a */ /* 0x000fe20003a20000 */
[----:B------:R-:W-:Y:S01]  /*9910*/  IMAD.MOV.U32 R0, RZ, RZ, R7 ;  /* 0x000000ffff007224 */ /* 0x000fe200078e0007 */
[----:B------:R-:W-:Y:S01]  /*9920*/  DSETP.NEU.AND P0, PT, R2, 1, PT ;  /* 0x3ff000000200742a */ /* 0x000fe20003f0d000 */
[----:B------:R-:W-:Y:S01]  /*9930*/  IMAD.MOV.U32 R8, RZ, RZ, 0x80000 ;  /* 0x00080000ff087424 */ /* 0x000fe200078e00ff */
[----:B------:R-:W0:Y:S01]  /*9940*/  LDCU.64 UR22, c[0x0][0x3c0] ;  /* 0x00007800ff1677ac */ /* 0x000e220008000a00 */
[----:B------:R-:W-:Y:S01]  /*9950*/  DADD R100, RZ, R100 ;  /* 0x00000000ff647229 */ /* 0x000fe20000000064 */
[----:B------:R-:W-:Y:S02]  /*9960*/  FSEL R9, R0, 1.875, P1 ;  /* 0x3ff0000000097808 */ /* 0x000fe40000800000 */
[----:B------:R-:W-:-:S04]  /*9970*/  SEL R2, R6, RZ, P1 ;  /* 0x000000ff06027207 */ /* 0x000fc80000800000 */
[----:B------:R-:W-:Y:S01]  /*9980*/  FSEL R2, R2, RZ, P0 ;  /* 0x000000ff02027208 */ /* 0x000fe20000000000 */
[----:B------:R-:W-:Y:S01]  /*9990*/  DADD R100, R100, R60 ;  /* 0x0000000064647229 */ /* 0x000fe2000000003c */
[----:B------:R-:W-:-:S05]  /*99a0*/  @P2 LOP3.LUT R9, R8, 0x3ff00000, RZ, 0xfc, !PT ;  /* 0x3ff0000008092812 */ /* 0x000fca00078efcff */
[----:B------:R-:W-:-:S05]  /*99b0*/  IMAD.MOV.U32 R3, RZ, RZ, R9 ;  /* 0x000000ffff037224 */ /* 0x000fca00078e0009 */
[----:B------:R-:W-:-:S06]  /*99c0*/  FSEL R3, R3, 1.875, P0 ;  /* 0x3ff0000003037808 */ /* 0x000fcc0000000000 */
[----:B------:R-:W-:-:S08]  /*99d0*/  DMUL R4, R4, R2 ;  /* 0x0000000204047228 */ /* 0x000fd00000000000 */
[----:B0-----:R-:W-:-:S06]  /*99e0*/  DSETP.GEU.AND P0, PT, R4, UR22, PT ;  /* 0x0000001604007e2a */ /* 0x001fcc000bf0e000 */
[----:B------:R-:W-:Y:S02]  /*99f0*/  FSEL R79, R81, R79, !P0 ;  /* 0x0000004f514f7208 */ /* 0x000fe40004000000 */
[----:B------:R-:W-:Y:S02]  /*9a00*/  FSEL R78, R80, R78, !P0 ;  /* 0x0000004e504e7208 */ /* 0x000fe40004000000 */
[----:B------:R-:W-:Y:S02]  /*9a10*/  FSEL R80, R82, RZ, P0 ;  /* 0x000000ff52507208 */ /* 0x000fe40000000000 */
[----:B------:R-:W-:Y:S02]  /*9a20*/  FSEL R81, R83, 1.875, P0 ;  /* 0x3ff0000053517808 */ /* 0x000fe40000000000 */
[----:B------:R-:W-:Y:S02]  /*9a30*/  FSEL R60, R100, R60, !P0 ;  /* 0x0000003c643c7208 */ /* 0x000fe40004000000 */
[----:B------:R-:W-:-:S02]  /*9a40*/  FSEL R61, R101, R61, !P0 ;  /* 0x0000003d653d7208 */ /* 0x000fc40004000000 */
[----:B------:R-:W-:-:S14]  /*9a50*/  DSETP.GEU.AND P0, PT, R78, R80, PT ;  /* 0x000000504e00722a */ /* 0x000fdc0003f0e000 */
[----:B------:R-:W-:Y:S05]  /*9a60*/  @!P0 BRA `(.L_x_107) ;  /* 0xffffff8400608947 */ /* 0x000fea000383ffff */
[----:B------:R-:W-:Y:S05]  /*9a70*/  BSYNC.RECONVERGENT B0 ;  /* 0x0000000000007941 */ /* 0x000fea0003800200 */
.L_x_16:
[----:B------:R-:W0:Y:S01]  /*9a80*/  MUFU.RCP64H R5, R51 ;  /* 0x0000003300057308 */ /* 0x000e220000001800 */
[----:B------:R-:W-:Y:S01]  /*9a90*/  MOV R4, 0x1 ;  /* 0x0000000100047802 */ /* 0x000fe20000000f00 */
[----:B------:R-:W1:Y:S01]  /*9aa0*/  LDC.64 R2, c[0x0][0x3a8] ;  /* 0x0000ea00ff027b82 */ /* 0x000e620000000a00 */
[----:B------:R-:W2:Y:S04]  /*9ab0*/  LDCU.64 UR4, c[0x0][0x3b0] ;  /* 0x00007600ff0477ac */ /* 0x000ea80008000a00 */
[----:B0-----:R-:W-:-:S08]  /*9ac0*/  DFMA R6, R4, -R50, 1 ;  /* 0x3ff000000406742b */ /* 0x001fd00000000832 */
[----:B------:R-:W-:Y:S02]  /*9ad0*/  DFMA R6, R6, R6, R6 ;  /* 0x000000060606722b */ /* 0x000fe40000000006 */
[----:B-1----:R-:W-:-:S06]  /*9ae0*/  DADD R2, R2, R2 ;  /* 0x0000000002027229 */ /* 0x002fcc0000000002 */
[----:B------:R-:W-:Y:S02]  /*9af0*/  DFMA R6, R4, R6, R4 ;  /* 0x000000060406722b */ /* 0x000fe40000000004 */
[----:B--2---:R-:W-:-:S06]  /*9b00*/  DMUL R98, R2, UR4 ;  /* 0x0000000402627c28 */ /* 0x004fcc0008000000 */
[----:B------:R-:W-:-:S04]  /*9b10*/  DFMA R4, R6, -R50, 1 ;  /* 0x3ff000000604742b */ /* 0x000fc80000000832 */
[----:B------:R-:W-:-:S04]  /*9b20*/  FSETP.GEU.AND P1, PT, |R99|, 6.5827683646048100446e-37, PT ;  /* 0x036000006300780b */ /* 0x000fc80003f2e200 */
[----:B------:R-:W-:-:S08]  /*9b30*/  DFMA R6, R6, R4, R6 ;  /* 0x000000040606722b */ /* 0x000fd00000000006 */
[----:B------:R-:W-:-:S08]  /*9b40*/  DMUL R2, R6, R98 ;  /* 0x0000006206027228 */ /* 0x000fd00000000000 */
[----:B------:R-:W-:-:S08]  /*9b50*/  DFMA R4, R2, -R50, R98 ;  /* 0x800000320204722b */ /* 0x000fd00000000062 */
        /* <DEDUP_REMOVED lines=10> */
.L_x_108:
[----:B------:R-:W0:Y:S01]  /*9c00*/  LDCU.64 UR4, c[0x0][0x3b8] ;  /* 0x00007700ff0477ac */ /* 0x000e220008000a00 */
[----:B------:R-:W-:Y:S01]  /*9c10*/  BSSY.RECONVERGENT B0, `(.L_x_109) ;  /* 0x0000055000007945 */ /* 0x000fe20003800200 */
[----:B------:R-:W-:Y:S01]  /*9c20*/  IMAD.MOV.U32 R15, RZ, RZ, -0x3ff ;  /* 0xfffffc01ff0f7424 */ /* 0x000fe200078e00ff */
[----:B0-----:R-:W-:-:S08]  /*9c30*/  DMUL R2, R2, UR4 ;  /* 0x0000000402027c28 */ /* 0x001fd00008000000 */
[----:B------:R-:W-:-:S10]  /*9c40*/  DFMA R2, R60, R2, R58 ;  /* 0x000000023c02722b */ /* 0x000fd4000000003a */
[----:B------:R-:W-:Y:S01]  /*9c50*/  ISETP.GT.AND P0, PT, R3, 0xfffff, PT ;  /* 0x000fffff0300780c */ /* 0x000fe20003f04270 */
[----:B------:R-:W-:Y:S01]  /*9c60*/  IMAD.MOV.U32 R4, RZ, RZ, R2 ;  /* 0x000000ffff047224 */ /* 0x000fe200078e0002 */
[----:B------:R-:W-:Y:S01]  /*9c70*/  MOV R5, R3 ;  /* 0x0000000300057202 */ /* 0x000fe20000000f00 */
[----:B------:R-:W-:-:S10]  /*9c80*/  IMAD.MOV.U32 R0, RZ, RZ, R3 ;  /* 0x000000ffff007224 */ /* 0x000fd400078e0003 */
[----:B------:R-:W-:Y:S01]  /*9c90*/  @!P0 DMUL R4, R4, 1.80143985094819840000e+16 ;  /* 0x4350000004048828 */ /* 0x000fe20000000000 */
[----:B------:R-:W-:-:S09]  /*9ca0*/  @!P0 IMAD.MOV.U32 R15, RZ, RZ, -0x435 ;  /* 0xfffffbcbff0f8424 */ /* 0x000fd200078e00ff */
[----:B------:R-:W-:Y:S01]  /*9cb0*/  @!P0 IMAD.MOV.U32 R0, RZ, RZ, R5 ;  /* 0x000000ffff008224 */ /* 0x000fe200078e0005 */
[----:B------:R-:W-:-:S03]  /*9cc0*/  @!P0 MOV R2, R4 ;  /* 0x0000000400028202 */ /* 0x000fc60000000f00 */
[----:B------:R-:W-:-:S05]  /*9cd0*/  VIADD R3, R0, 0xffffffff ;  /* 0xffffffff00037836 */ /* 0x000fca0000000000 */
[----:B------:R-:W-:-:S13]  /*9ce0*/  ISETP.GT.U32.AND P1, PT, R3, 0x7feffffe, PT ;  /* 0x7feffffe0300780c */ /* 0x000fda0003f24070 */
[----:B------:R-:W-:Y:S05]  /*9cf0*/  @P1 BRA `(.L_x_110) ;  /* 0x0000000400001947 */ /* 0x000fea0003800000 */
[C---:B------:R-:W-:Y:S01]  /*9d00*/  LOP3.LUT R3, R0.reuse, 0xfffff, RZ, 0xc0, !PT ;  /* 0x000fffff00037812 */ /* 0x040fe200078ec0ff */
[----:B------:R-:W-:Y:S01]  /*9d10*/  IMAD.MOV.U32 R6, RZ, RZ, RZ ;  /* 0x000000ffff067224 */ /* 0x000fe200078e00ff */
[----:B------:R-:W-:Y:S01]  /*9d20*/  UMOV UR4, 0x3ae80f1e ;  /* 0x3ae80f1e00047882 */ /* 0x000fe20000000000 */
[----:B------:R-:W-:Y:S01]  /*9d30*/  IMAD.MOV.U32 R12, RZ, RZ, -0x748574fc ;  /* 0x8b7a8b04ff0c7424 */ /* 0x000fe200078e00ff */
[----:B------:R-:W-:Y:S01]  /*9d40*/  LOP3.LUT R3, R3, 0x3ff00000, RZ, 0xfc, !PT ;  /* 0x3ff0000003037812 */ /* 0x000fe200078efcff */
[----:B------:R-:W-:Y:S01]  /*9d50*/  IMAD.MOV.U32 R13, RZ, RZ, 0x3ed0ee25 ;  /* 0x3ed0ee25ff0d7424 */ /* 0x000fe200078e00ff */
[----:B------:R-:W-:Y:S01]  /*9d60*/  UMOV UR5, 0x3eb1380b ;  /* 0x3eb1380b00057882 */ /* 0x000fe20000000000 */
[----:B------:R-:W-:Y:S01]  /*9d70*/  LEA.HI R15, R0, R15, RZ, 0xc ;  /* 0x0000000f000f7211 */ /* 0x000fe200078f60ff */
[----:B------:R-:W-:Y:S01]  /*9d80*/  UMOV UR8, 0x80000000 ;  /* 0x8000000000087882 */ /* 0x000fe20000000000 */
[----:B------:R-:W-:Y:S01]  /*9d90*/  ISETP.GE.U32.AND P0, PT, R3, 0x3ff6a09f, PT ;  /* 0x3ff6a09f0300780c */ /* 0x000fe20003f06070 */
[----:B------:R-:W-:-:S12]  /*9da0*/  UMOV UR9, 0x43300000 ;  /* 0x4330000000097882 */ /* 0x000fd80000000000 */
[----:B------:R-:W-:Y:S01]  /*9db0*/  @P0 VIADD R5, R3, 0xfff00000 ;  /* 0xfff0000003050836 */ /* 0x000fe20000000000 */
[----:B------:R-:W-:-:S03]  /*9dc0*/  @P0 IADD3 R15, PT, PT, R15, 0x1, RZ ;  /* 0x000000010f0f0810 */ /* 0x000fc60007ffe0ff */
[----:B------:R-:W-:Y:S01]  /*9dd0*/  @P0 IMAD.MOV.U32 R3, RZ, RZ, R5 ;  /* 0x000000ffff030224 */ /* 0x000fe200078e0005 */
[----:B------:R-:W-:Y:S01]  /*9de0*/  LOP3.LUT R14, R15, 0x80000000, RZ, 0x3c, !PT ;  /* 0x800000000f0e7812 */ /* 0x000fe200078e3cff */
[----:B------:R-:W-:-:S04]  /*9df0*/  IMAD.MOV.U32 R15, RZ, RZ, 0x43300000 ;  /* 0x43300000ff0f7424 */ /* 0x000fc800078e00ff */
[C---:B------:R-:W-:Y:S02]  /*9e00*/  DADD R4, R2.reuse, 1 ;  /* 0x3ff0000002047429 */ /* 0x040fe40000000000 */
[----:B------:R-:W-:Y:S02]  /*9e10*/  DADD R2, R2, -1 ;  /* 0xbff0000002027429 */ /* 0x000fe40000000000 */
[----:B------:R-:W-:Y:S01]  /*9e20*/  DADD R14, R14, -UR8 ;  /* 0x800000080e0e7e29 */ /* 0x000fe20008000000 */
[----:B------:R-:W-:Y:S01]  /*9e30*/  UMOV UR8, 0xfefa39ef ;  /* 0xfefa39ef00087882 */ /* 0x000fe20000000000 */
[----:B------:R-:W0:Y:S01]  /*9e40*/  MUFU.RCP64H R7, R5 ;  /* 0x0000000500077308 */ /* 0x000e220000001800 */
[----:B------:R-:W-:Y:S01]  /*9e50*/  UMOV UR9, 0x3fe62e42 ;  /* 0x3fe62e4200097882 */ /* 0x000fe20000000000 */
[----:B0-----:R-:W-:-:S08]  /*9e60*/  DFMA R8, -R4, R6, 1 ;  /* 0x3ff000000408742b */ /* 0x001fd00000000106 */
[----:B------:R-:W-:-:S08]  /*9e70*/  DFMA R8, R8, R8, R8 ;  /* 0x000000080808722b */ /* 0x000fd00000000008 */
[----:B------:R-:W-:-:S08]  /*9e80*/  DFMA R8, R6, R8, R6 ;  /* 0x000000080608722b */ /* 0x000fd00000000006 */
[----:B------:R-:W-:-:S08]  /*9e90*/  DMUL R6, R2, R8 ;  /* 0x0000000802067228 */ /* 0x000fd00000000000 */
[----:B------:R-:W-:-:S08]  /*9ea0*/  DFMA R6, R2, R8, R6 ;  /* 0x000000080206722b */ /* 0x000fd00000000006 */
[----:B------:R-:W-:-:S08]  /*9eb0*/  DMUL R10, R6, R6 ;  /* 0x00000006060a7228 */ /* 0x000fd00000000000 */
[----:B------:R-:W-:Y:S01]  /*9ec0*/  DFMA R4, R10, UR4, R12 ;  /* 0x000000040a047c2b */ /* 0x000fe2000800000c */
[----:B------:R-:W-:Y:S01]  /*9ed0*/  UMOV UR4, 0x9f02676f ;  /* 0x9f02676f00047882 */ /* 0x000fe20000000000 */
[----:B------:R-:W-:Y:S01]  /*9ee0*/  UMOV UR5, 0x3ef3b266 ;  /* 0x3ef3b26600057882 */ /* 0x000fe20000000000 */
[----:B------:R-:W-:-:S05]  /*9ef0*/  DADD R12, R2, -R6 ;  /* 0x00000000020c7229 */ /* 0x000fca0000000806 */
[----:B------:R-:W-:Y:S01]  /*9f00*/  DFMA R4, R10, R4, UR4 ;  /* 0x000000040a047e2b */ /* 0x000fe20008000004 */
[----:B------:R-:W-:Y:S01]  /*9f10*/  UMOV UR4, 0xa9ab0956 ;  /* 0xa9ab095600047882 */ /* 0x000fe20000000000 */
[----:B------:R-:W-:Y:S01]  /*9f20*/  UMOV UR5, 0x3f1745cb ;  /* 0x3f1745cb00057882 */ /* 0x000fe20000000000 */
[----:B------:R-:W-:-:S05]  /*9f30*/  DADD R12, R12, R12 ;  /* 0x000000000c0c7229 */ /* 0x000fca000000000c */
[----:B------:R-:W-:Y:S01]  /*9f40*/  DFMA R4, R10, R4, UR4 ;  /* 0x000000040a047e2b */ /* 0x000fe20008000004 */
[----:B------:R-:W-:Y:S01]  /*9f50*/  UMOV UR4, 0x2d1b5154 ;  /* 0x2d1b515400047882 */ /* 0x000fe20000000000 */
[----:B------:R-:W-:Y:S01]  /*9f60*/  UMOV UR5, 0x3f3c71c7 ;  /* 0x3f3c71c700057882 */ /* 0x000fe20000000000 */
[----:B------:R-:W-:Y:S02]  /*9f70*/  DFMA R12, R2, -R6, R12 ;  /* 0x80000006020c722b */ /* 0x000fe4000000000c */
[----:B------:R-:W-:-:S03]  /*9f80*/  DFMA R2, R14, UR8, R6 ;  /* 0x000000080e027c2b */ /* 0x000fc60008000006 */
[----:B------:R-:W-:Y:S01]  /*9f90*/  DFMA R4, R10, R4, UR4 ;  /* 0x000000040a047e2b */ /* 0x000fe20008000004 */
[----:B------:R-:W-:Y:S01]  /*9fa0*/  UMOV UR4, 0x923be72d ;  /* 0x923be72d00047882 */ /* 0x000fe20000000000 */
[----:B------:R-:W-:Y:S01]  /*9fb0*/  UMOV UR5, 0x3f624924 ;  /* 0x3f62492400057882 */ /* 0x000fe20000000000 */
[----:B------:R-:W-:-:S05]  /*9fc0*/  DMUL R12, R8, R12 ;  /* 0x0000000c080c7228 */ /* 0x000fca0000000000 */
        /* <DEDUP_REMOVED lines=8> */
[----:B------:R-:W-:Y:S02]  /*a050*/  UMOV UR5, 0x3fe62e42 ;  /* 0x3fe62e4200057882 */ /* 0x000fe40000000000 */
[----:B------:R-:W-:Y:S01]  /*a060*/  DFMA R16, R14, -UR4, R2 ;  /* 0x800000040e107c2b */ /* 0x000fe20008000002 */
[----:B------:R-:W-:Y:S01]  /*a070*/  UMOV UR4, 0x3b39803f ;  /* 0x3b39803f00047882 */ /* 0x000fe20000000000 */
[----:B------:R-:W-:Y:S02]  /*a080*/  UMOV UR5, 0x3c7abc9e ;  /* 0x3c7abc9e00057882 */ /* 0x000fe40000000000 */
[----:B------:R-:W-:-:S04]  /*a090*/  DMUL R4, R10, R4 ;  /* 0x000000040a047228 */ /* 0x000fc80000000000 */
[----:B------:R-:W-:-:S04]  /*a0a0*/  DADD R16, -R6, R16 ;  /* 0x0000000006107229 */ /* 0x000fc80000000110 */
[----:B------:R-:W-:-:S08]  /*a0b0*/  DFMA R4, R6, R4, R12 ;  /* 0x000000040604722b */ /* 0x000fd0000000000c */
[----:B------:R-:W-:-:S08]  /*a0c0*/  DADD R4, R4, -R16 ;  /* 0x0000000004047229 */ /* 0x000fd00000000810 */
[----:B------:R-:W-:-:S08]  /*a0d0*/  DFMA R4, R14, UR4, R4 ;  /* 0x000000040e047c2b */ /* 0x000fd00008000004 */
[----:B------:R-:W-:Y:S01]  /*a0e0*/  DADD R2, R2, R4 ;  /* 0x0000000002027229 */ /* 0x000fe20000000004 */
[----:B------:R-:W-:Y:S10]  /*a0f0*/  BRA `(.L_x_111) ;  /* 0x0000000000187947 */ /* 0x000ff40003800000 */
.L_x_110:
[----:B------:R-:W-:Y:S01]  /*a100*/  IMAD.MOV.U32 R2, RZ, RZ, 0x0 ;  /* 0x00000000ff027424 */ /* 0x000fe200078e00ff */
[----:B------:R-:W-:Y:S01]  /*a110*/  LOP3.LUT P0, RZ, R5, 0x7fffffff, RZ, 0xc0, !PT ;  /* 0x7fffffff05ff7812 */ /* 0x000fe2000780c0ff */
[----:B------:R-:W-:-:S06]  /*a120*/  IMAD.MOV.U32 R3, RZ, RZ, 0x7ff00000 ;  /* 0x7ff00000ff037424 */ /* 0x000fcc00078e00ff */
[----:B------:R-:W-:-:S10]  /*a130*/  DFMA R2, R4, R2, +INF ;  /* 0x7ff000000402742b */ /* 0x000fd40000000002 */
[----:B------:R-:W-:Y:S02]  /*a140*/  FSEL R2, R2, RZ, P0 ;  /* 0x000000ff02027208 */ /* 0x000fe40000000000 */
[----:B------:R-:W-:-:S07]  /*a150*/  FSEL R3, R3, -QNAN , P0 ;  /* 0xfff0000003037808 */ /* 0x000fce0000000000 */
.L_x_111:
[----:B------:R-:W-:Y:S05]  /*a160*/  BSYNC.RECONVERGENT B0 ;  /* 0x0000000000007941 */ /* 0x000fea0003800200 */
.L_x_109:
[----:B------:R-:W0:Y:S01]  /*a170*/  MUFU.RCP64H R5, 1.7853975296020507812 ;  /* 0x3ffc90fd00057908 */ /* 0x000e220000001800 */
[----:B------:R-:W-:Y:S01]  /*a180*/  IMAD.MOV.U32 R6, RZ, RZ, -0x55dde974 ;  /* 0xaa22168cff067424 */ /* 0x000fe200078e00ff */
[----:B------:R-:W-:Y:S01]  /*a190*/  MOV R4, RZ ;  /* 0x000000ff00047202 */ /* 0x000fe20000000f00 */
[----:B------:R-:W-:Y:S01]  /*a1a0*/  IMAD.MOV.U32 R7, RZ, RZ, 0x3ffc90fd ;  /* 0x3ffc90fdff077424 */ /* 0x000fe200078e00ff */
[----:B------:R-:W-:Y:S01]  /*a1b0*/  UMOV UR4, 0xaeef4ba0 ;  /* 0xaeef4ba000047882 */ /* 0x000fe20000000000 */
[----:B------:R-:W-:Y:S01]  /*a1c0*/  UMOV UR5, 0x3fcb7812 ;  /* 0x3fcb781200057882 */ /* 0x000fe20000000000 */
[----:B------:R-:W-:Y:S01]  /*a1d0*/  IMAD.MOV.U32 R16, RZ, RZ, -0x748574fc ;  /* 0x8b7a8b04ff107424 */ /* 0x000fe200078e00ff */
[----:B------:R-:W-:Y:S01]  /*a1e0*/  UMOV UR10, 0x3ae80f1e ;  /* 0x3ae80f1e000a7882 */ /* 0x000fe20000000000 */
[----:B------:R-:W-:Y:S01]  /*a1f0*/  IMAD.MOV.U32 R17, RZ, RZ, 0x3ed0ee25 ;  /* 0x3ed0ee25ff117424 */ /* 0x000fe200078e00ff */
[----:B------:R-:W-:Y:S01]  /*a200*/  UMOV UR11, 0x3eb1380b ;  /* 0x3eb1380b000b7882 */ /* 0x000fe20000000000 */
[----:B------:R-:W1:Y:S01]  /*a210*/  LDC R0, c[0x0][0x3a4] ;  /* 0x0000e900ff007b82 */ /* 0x000e620000000800 */
[----:B------:R-:W-:Y:S01]  /*a220*/  UMOV UR12, 0x9f02676f ;  /* 0x9f02676f000c7882 */ /* 0x000fe20000000000 */
[----:B------:R-:W-:Y:S01]  /*a230*/  UMOV UR13, 0x3ef3b266 ;  /* 0x3ef3b266000d7882 */ /* 0x000fe20000000000 */
[----:B------:R-:W-:Y:S01]  /*a240*/  UMOV UR14, 0xa9ab0956 ;  /* 0xa9ab0956000e7882 */ /* 0x000fe20000000000 */
[----:B------:R-:W-:Y:S01]  /*a250*/  UMOV UR15, 0x3f1745cb ;  /* 0x3f1745cb000f7882 */ /* 0x000fe20000000000 */
[----:B------:R-:W-:Y:S01]  /*a260*/  UMOV UR16, 0x2d1b5154 ;  /* 0x2d1b515400107882 */ /* 0x000fe20000000000 */
[----:B------:R-:W-:Y:S01]  /*a270*/  UMOV UR17, 0x3f3c71c7 ;  /* 0x3f3c71c700117882 */ /* 0x000fe20000000000 */
[----:B0-----:R-:W-:Y:S01]  /*a280*/  DFMA R6, R4, -R6, 1 ;  /* 0x3ff000000406742b */ /* 0x001fe20000000806 */
[----:B------:R-:W-:Y:S01]  /*a290*/  UMOV UR18, 0x923be72d ;  /* 0x923be72d00127882 */ /* 0x000fe20000000000 */
[----:B------:R-:W-:Y:S01]  /*a2a0*/  UMOV UR19, 0x3f624924 ;  /* 0x3f62492400137882 */ /* 0x000fe20000000000 */
[----:B------:R-:W-:Y:S01]  /*a2b0*/  UMOV UR20, 0x9999a3c4 ;  /* 0x9999a3c400147882 */ /* 0x000fe20000000000 */
[----:B------:R-:W-:Y:S01]  /*a2c0*/  UMOV UR21, 0x3f899999 ;  /* 0x3f89999900157882 */ /* 0x000fe20000000000 */
[----:B------:R-:W-:Y:S01]  /*a2d0*/  IMAD.MOV.U32 R20, RZ, RZ, -0x105c611 ;  /* 0xfefa39efff147424 */ /* 0x000fe200078e00ff */
[----:B------:R-:W-:Y:S01]  /*a2e0*/  UMOV UR8, 0x0 ;  /* 0x0000000000087882 */ /* 0x000fe20000000000 */
[----:B------:R-:W-:Y:S01]  /*a2f0*/  IMAD.MOV.U32 R21, RZ, RZ, 0x3fe62e42 ;  /* 0x3fe62e42ff157424 */ /* 0x000fe200078e00ff */
[----:B------:R-:W-:Y:S01]  /*a300*/  DFMA R6, R6, R6, R6 ;  /* 0x000000060606722b */ /* 0x000fe20000000006 */
[----:B------:R-:W-:Y:S01]  /*a310*/  UMOV UR9, 0x40080000 ;  /* 0x4008000000097882 */ /* 0x000fe20000000000 */
[----:B------:R-:W-:Y:S01]  /*a320*/  UMOV UR22, 0x55555554 ;  /* 0x5555555400167882 */ /* 0x000fe20000000000 */
[----:B------:R-:W-:Y:S01]  /*a330*/  UMOV UR23, 0x3fb55555 ;  /* 0x3fb5555500177882 */ /* 0x000fe20000000000 */
[----:B------:R-:W-:Y:S01]  /*a340*/  IMAD.MOV.U32 R22, RZ, RZ, -0x105c611 ;  /* 0xfefa39efff167424 */ /* 0x000fe200078e00ff */
[----:B------:R-:W-:Y:S01]  /*a350*/  MOV R23, 0x3fe62e42 ;  /* 0x3fe62e4200177802 */ /* 0x000fe20000000f00 */
[----:B------:R-:W-:-:S02]  /*a360*/  IMAD.MOV.U32 R24, RZ, RZ, 0x3b39803f ;  /* 0x3b39803fff187424 */ /* 0x000fc400078e00ff */
[----:B------:R-:W-:Y:S01]  /*a370*/  DFMA R6, R4, R6, R4 ;  /* 0x000000060406722b */ /* 0x000fe20000000004 */
[----:B-1----:R-:W-:Y:S01]  /*a380*/  ISETP.GT.AND P0, PT, R0, 0xfffff, PT ;  /* 0x000fffff0000780c */ /* 0x002fe20003f04270 */
[----:B------:R-:W-:Y:S01]  /*a390*/  IMAD.MOV.U32 R25, RZ, RZ, 0x3c7abc9e ;  /* 0x3c7abc9eff197424 */ /* 0x000fe200078e00ff */
[----:B------:R-:W0:Y:S05]  /*a3a0*/  LDC R0, c[0x0][0x3a4] ;  /* 0x0000e900ff007b82 */ /* 0x000e2a0000000800 */
[----:B------:R-:W-:-:S06]  /*a3b0*/  DMUL R4, R6, -UR4 ;  /* 0x8000000406047c28 */ /* 0x000fcc0008000000 */
[----:B------:R-:W1:Y:S02]  /*a3c0*/  @!P0 LDC.64 R18, c[0x0][0x3a0] ;  /* 0x0000e800ff128b82 */ /* 0x000e640000000a00 */
[----:B------:R-:W-:-:S08]  /*a3d0*/  DFMA R4, R6, -UR4, R4 ;  /* 0x8000000406047c2b */ /* 0x000fd00008000004 */
[C---:B------:R-:W-:Y:S02]  /*a3e0*/  DMUL R8, R4.reuse, R4 ;  /* 0x0000000404087228 */ /* 0x040fe40000000000 */
[----:B------:R-:W-:Y:S02]  /*a3f0*/  DADD R12, -R4, -UR4 ;  /* 0x80000004040c7e29 */ /* 0x000fe40008000100 */
[----:B------:R-:W-:-:S04]  /*a400*/  DFMA R14, R20, UR8, R4 ;  /* 0x00000008140e7c2b */ /* 0x000fc80008000004 */
[----:B------:R-:W-:Y:S02]  /*a410*/  DFMA R10, R8, UR10, R16 ;  /* 0x0000000a080a7c2b */ /* 0x000fe40008000010 */
[----:B------:R-:W-:Y:S02]  /*a420*/  DADD R12, R12, R12 ;  /* 0x000000000c0c7229 */ /* 0x000fe4000000000c */
[----:B-1----:R-:W-:-:S04]  /*a430*/  @!P0 DMUL R48, R18, 1.80143985094819840000e+16 ;  /* 0x4350000012308828 */ /* 0x002fc80000000000 */
[----:B------:R-:W-:Y:S02]  /*a440*/  DFMA R10, R8, R10, UR12 ;  /* 0x0000000c080a7e2b */ /* 0x000fe4000800000a */
[----:B------:R-:W-:-:S06]  /*a450*/  DFMA R12, -R4, -UR4, R12 ;  /* 0x80000004040c7c2b */ /* 0x000fcc000800010c */
[----:B------:R-:W-:Y:S01]  /*a460*/  DFMA R10, R8, R10, UR14 ;  /* 0x0000000e080a7e2b */ /* 0x000fe2000800000a */
[----:B0-----:R-:W-:Y:S01]  /*a470*/  @!P0 IMAD.MOV.U32 R0, RZ, RZ, R49 ;  /* 0x000000ffff008224 */ /* 0x001fe200078e0031 */
[----:B------:R-:W-:Y:S02]  /*a480*/  DMUL R12, R6, R12 ;  /* 0x0000000c060c7228 */ /* 0x000fe40000000000 */
[----:B------:R-:W-:-:S04]  /*a490*/  DFMA R6, -R22, 3, R14 ;  /* 0x400800001606782b */ /* 0x000fc8000000010e */
[----:B------:R-:W-:-:S04]  /*a4a0*/  DFMA R10, R8, R10, UR16 ;  /* 0x00000010080a7e2b */ /* 0x000fc8000800000a */
[----:B------:R-:W-:-:S04]  /*a4b0*/  DADD R6, -R4, R6 ;  /* 0x0000000004067229 */ /* 0x000fc80000000106 */
[----:B------:R-:W-:-:S08]  /*a4c0*/  DFMA R10, R8, R10, UR18 ;  /* 0x00000012080a7e2b */ /* 0x000fd0000800000a */
[----:B------:R-:W-:-:S08]  /*a4d0*/  DFMA R10, R8, R10, UR20 ;  /* 0x00000014080a7e2b */ /* 0x000fd0000800000a */
[----:B------:R-:W-:-:S08]  /*a4e0*/  DFMA R10, R8, R10, UR22 ;  /* 0x00000016080a7e2b */ /* 0x000fd0000800000a */
[----:B------:R-:W-:-:S08]  /*a4f0*/  DMUL R10, R8, R10 ;  /* 0x0000000a080a7228 */ /* 0x000fd00000000000 */
[----:B------:R-:W-:Y:S01]  /*a500*/  DFMA R10, R4, R10, R12 ;  /* 0x0000000a040a722b */ /* 0x000fe2000000000c */
[----:B------:R-:W0:Y:S01]  /*a510*/  LDC R4, c[0x0][0x3a0] ;  /* 0x0000e800ff047b82 */ /* 0x000e220000000800 */
[----:B------:R-:W-:-:S06]  /*a520*/  VIADD R5, R0, 0xffffffff ;  /* 0xffffffff00057836 */ /* 0x000fcc0000000000 */
[----:B------:R-:W-:Y:S01]  /*a530*/  DADD R6, R10, -R6 ;  /* 0x000000000a067229 */ /* 0x000fe20000000806 */
[----:B------:R-:W-:-:S07]  /*a540*/  ISETP.GT.U32.AND P1, PT, R5, 0x7feffffe, PT ;  /* 0x7feffffe0500780c */ /* 0x000fce0003f24070 */
[----:B------:R-:W-:-:S08]  /*a550*/  DFMA R6, R24, UR8, R6 ;  /* 0x0000000818067c2b */ /* 0x000fd00008000006 */
[----:B------:R-:W-:Y:S01]  /*a560*/  DADD R6, R14, R6 ;  /* 0x000000000e067229 */ /* 0x000fe20000000006 */
[----:B------:R-:W-:Y:S01]  /*a570*/  IMAD.MOV.U32 R15, RZ, RZ, -0x3ff ;  /* 0xfffffc01ff0f7424 */ /* 0x000fe200078e00ff */
[----:B------:R-:W-:Y:S01]  /*a580*/  @!P0 MOV R15, 0xfffffbcb ;  /* 0xfffffbcb000f8802 */ /* 0x000fe20000000f00 */
[----:B0-----:R-:W-:-:S05]  /*a590*/  @!P0 IMAD.MOV.U32 R4, RZ, RZ, R48 ;  /* 0x000000ffff048224 */ /* 0x001fca00078e0030 */
[----:B------:R-:W-:Y:S01]  /*a5a0*/  DFMA R18, R6, -0.5, R2 ;  /* 0xbfe000000612782b */ /* 0x000fe20000000002 */
[----:B------:R-:W-:Y:S10]  /*a5b0*/  @P1 BRA `(.L_x_112) ;  /* 0x0000000000ac1947 */ /* 0x000ff40003800000 */
[C---:B------:R-:W-:Y:S01]  /*a5c0*/  LOP3.LUT R2, R0.reuse, 0xfffff, RZ, 0xc0, !PT ;  /* 0x000fffff00027812 */ /* 0x040fe200078ec0ff */
[----:B------:R-:W-:Y:S01]  /*a5d0*/  IMAD.MOV.U32 R6, RZ, RZ, RZ ;  /* 0x000000ffff067224 */ /* 0x000fe200078e00ff */
[----:B------:R-:W-:Y:S01]  /*a5e0*/  LEA.HI R15, R0, R15, RZ, 0xc ;  /* 0x0000000f000f7211 */ /* 0x000fe200078f60ff */
[----:B------:R-:W-:Y:S01]  /*a5f0*/  UMOV UR4, 0x80000000 ;  /* 0x8000000000047882 */ /* 0x000fe20000000000 */
[----:B------:R-:W-:Y:S01]  /*a600*/  LOP3.LUT R3, R2, 0x3ff00000, RZ, 0xfc, !PT ;  /* 0x3ff0000002037812 */ /* 0x000fe200078efcff */
[----:B------:R-:W-:Y:S01]  /*a610*/  IMAD.MOV.U32 R2, RZ, RZ, R4 ;  /* 0x000000ffff027224 */ /* 0x000fe200078e0004 */
[----:B------:R-:W-:Y:S02]  /*a620*/  UMOV UR5, 0x43300000 ;  /* 0x4330000000057882 */ /* 0x000fe40000000000 */
[----:B------:R-:W-:-:S13]  /*a630*/  ISETP.GE.U32.AND P0, PT, R3, 0x3ff6a09f, PT ;  /* 0x3ff6a09f0300780c */ /* 0x000fda0003f06070 */
[----:B------:R-:W-:Y:S01]  /*a640*/  @P0 VIADD R5, R3, 0xfff00000 ;  /* 0xfff0000003050836 */ /* 0x000fe20000000000 */
[----:B------:R-:W-:-:S03]  /*a650*/  @P0 IADD3 R15, PT, PT, R15, 0x1, RZ ;  /* 0x000000010f0f0810 */ /* 0x000fc60007ffe0ff */
[----:B------:R-:W-:Y:S01]  /*a660*/  @P0 IMAD.MOV.U32 R3, RZ, RZ, R5 ;  /* 0x000000ffff030224 */ /* 0x000fe200078e0005 */
[----:B------:R-:W-:Y:S01]  /*a670*/  LOP3.LUT R14, R15, 0x80000000, RZ, 0x3c, !PT ;  /* 0x800000000f0e7812 */ /* 0x000fe200078e3cff */
[----:B------:R-:W-:-:S04]  /*a680*/  IMAD.MOV.U32 R15, RZ, RZ, 0x43300000 ;  /* 0x43300000ff0f7424 */ /* 0x000fc800078e00ff */
[C---:B------:R-:W-:Y:S02]  /*a690*/  DADD R4, R2.reuse, 1 ;  /* 0x3ff0000002047429 */ /* 0x040fe40000000000 */
[----:B------:R-:W-:Y:S02]  /*a6a0*/  DADD R2, R2, -1 ;  /* 0xbff0000002027429 */ /* 0x000fe40000000000 */
[----:B------:R-:W-:Y:S02]  /*a6b0*/  DADD R14, R14, -UR4 ;  /* 0x800000040e0e7e29 */ /* 0x000fe40008000000 */
[----:B------:R-:W0:Y:S02]  /*a6c0*/  MUFU.RCP64H R7, R5 ;  /* 0x0000000500077308 */ /* 0x000e240000001800 */
[----:B0-----:R-:W-:-:S08]  /*a6d0*/  DFMA R8, -R4, R6, 1 ;  /* 0x3ff000000408742b */ /* 0x001fd00000000106 */
[----:B------:R-:W-:-:S08]  /*a6e0*/  DFMA R8, R8, R8, R8 ;  /* 0x000000080808722b */ /* 0x000fd00000000008 */
[----:B------:R-:W-:-:S08]  /*a6f0*/  DFMA R8, R6, R8, R6 ;  /* 0x000000080608722b */ /* 0x000fd00000000006 */
[----:B------:R-:W-:-:S08]  /*a700*/  DMUL R6, R2, R8 ;  /* 0x0000000802067228 */ /* 0x000fd00000000000 */
[----:B------:R-:W-:-:S08]  /*a710*/  DFMA R6, R2, R8, R6 ;  /* 0x000000080206722b */ /* 0x000fd00000000006 */
[----:B------:R-:W-:Y:S02]  /*a720*/  DMUL R10, R6, R6 ;  /* 0x00000006060a7228 */ /* 0x000fe40000000000 */
[----:B------:R-:W-:-:S06]  /*a730*/  DADD R4, R2, -R6 ;  /* 0x0000000002047229 */ /* 0x000fcc0000000806 */
[----:B------:R-:W-:Y:S02]  /*a740*/  DFMA R12, R10, UR10, R16 ;  /* 0x0000000a0a0c7c2b */ /* 0x000fe40008000010 */
[----:B------:R-:W-:Y:S02]  /*a750*/  DADD R4, R4, R4 ;  /* 0x0000000004047229 */ /* 0x000fe40000000004 */
[----:B------:R-:W-:-:S04]  /*a760*/  DFMA R16, R14, R20, R6 ;  /* 0x000000140e10722b */ /* 0x000fc80000000006 */
[----:B------:R-:W-:Y:S02]  /*a770*/  DFMA R12, R10, R12, UR12 ;  /* 0x0000000c0a0c7e2b */ /* 0x000fe4000800000c */
[----:B------:R-:W-:Y:S02]  /*a780*/  DFMA R4, R2, -R6, R4 ;  /* 0x800000060204722b */ /* 0x000fe40000000004 */
[----:B------:R-:W-:-:S04]  /*a790*/  DFMA R2, R14, -R22, R16 ;  /* 0x800000160e02722b */ /* 0x000fc80000000010 */
[----:B------:R-:W-:Y:S02]  /*a7a0*/  DFMA R12, R10, R12, UR14 ;  /* 0x0000000e0a0c7e2b */ /* 0x000fe4000800000c */
[----:B------:R-:W-:Y:S02]  /*a7b0*/  DMUL R4, R8, R4 ;  /* 0x0000000408047228 */ /* 0x000fe40000000000 */
[----:B------:R-:W-:-:S04]  /*a7c0*/  DADD R2, -R6, R2 ;  /* 0x0000000006027229 */ /* 0x000fc80000000102 */
[----:B------:R-:W-:-:S08]  /*a7d0*/  DFMA R12, R10, R12, UR16 ;  /* 0x000000100a0c7e2b */ /* 0x000fd0000800000c */
[----:B------:R-:W-:-:S08]  /*a7e0*/  DFMA R12, R10, R12, UR18 ;  /* 0x000000120a0c7e2b */ /* 0x000fd0000800000c */
[----:B------:R-:W-:-:S08]  /*a7f0*/  DFMA R12, R10, R12, UR20 ;  /* 0x000000140a0c7e2b */ /* 0x000fd0000800000c */
[----:B------:R-:W-:-:S08]  /*a800*/  DFMA R12, R10, R12, UR22 ;  /* 0x000000160a0c7e2b */ /* 0x000fd0000800000c */
[----:B------:R-:W-:-:S08]  /*a810*/  DMUL R12, R10, R12 ;  /* 0x0000000c0a0c7228 */ /* 0x000fd00000000000 */
[----:B------:R-:W-:-:S08]  /*a820*/  DFMA R4, R6, R12, R4 ;  /* 0x0000000c0604722b */ /* 0x000fd00000000004 */
[----:B------:R-:W-:-:S08]  /*a830*/  DADD R2, R4, -R2 ;  /* 0x0000000004027229 */ /* 0x000fd00000000802 */
[----:B------:R-:W-:-:S08]  /*a840*/  DFMA R2, R14, R24, R2 ;  /* 0x000000180e02722b */ /* 0x000fd00000000002 */
[----:B------:R-:W-:Y:S01]  /*a850*/  DADD R2, R16, R2 ;  /* 0x0000000010027229 */ /* 0x000fe20000000002 */
[----:B------:R-:W-:Y:S10]  /*a860*/  BRA `(.L_x_113) ;  /* 0x0000000000187947 */ /* 0x000ff40003800000 */
.L_x_112:
[----:B------:R-:W-:Y:S01]  /*a870*/  IMAD.MOV.U32 R2, RZ, RZ, 0x0 ;  /* 0x00000000ff027424 */ /* 0x000fe200078e00ff */
[----:B------:R-:W-:Y:S01]  /*a880*/  LOP3.LUT P0, RZ, R49, 0x7fffffff, RZ, 0xc0, !PT ;  /* 0x7fffffff31ff7812 */ /* 0x000fe2000780c0ff */
[----:B------:R-:W-:-:S06]  /*a890*/  IMAD.MOV.U32 R3, RZ, RZ, 0x7ff00000 ;  /* 0x7ff00000ff037424 */ /* 0x000fcc00078e00ff */
[----:B------:R-:W-:-:S10]  /*a8a0*/  DFMA R2, R48, R2, +INF ;  /* 0x7ff000003002742b */ /* 0x000fd40000000002 */
[----:B------:R-:W-:Y:S02]  /*a8b0*/  FSEL R2, R2, RZ, P0 ;  /* 0x000000ff02027208 */ /* 0x000fe40000000000 */
[----:B------:R-:W-:-:S07]  /*a8c0*/  FSEL R3, R3, -QNAN , P0 ;  /* 0xfff0000003037808 */ /* 0x000fce0000000000 */
.L_x_113:
[----:B------:R-:W0:Y:S01]  /*a8d0*/  LDC.64 R4, c[0x0][0x3c8] ;  /* 0x0000f200ff047b82 */ /* 0x000e220000000a00 */
[----:B------:R-:W-:Y:S01]  /*a8e0*/  DADD R2, R18, -R2 ;  /* 0x0000000012027229 */ /* 0x000fe20000000802 */
[----:B0-----:R-:W-:-:S06]  /*a8f0*/  IMAD.WIDE R84, R84, 0x8, R4 ;  /* 0x0000000854547825 */ /* 0x001fcc00078e0204 */
[----:B------:R-:W-:Y:S01]  /*a900*/  STG.E.64 desc[UR6][R84.64], R2 ;  /* 0x0000000254007986 */ /* 0x000fe2000c101b06 */
[----:B------:R-:W-:Y:S05]  /*a910*/  EXIT ;  /* 0x000000000000794d */ /* 0x000fea0003800000 */
        .weak           $__internal_0_$__cuda_sm20_div_rn_f64_full
        .type           $__internal_0_$__cuda_sm20_div_rn_f64_full,@function
        .size           $__internal_0_$__cuda_sm20_div_rn_f64_full,($__internal_1_$__cuda_sm20_dsqrt_rn_f64_mediumpath_v1 - $__internal_0_$__cuda_sm20_div_rn_f64_full)
$__internal_0_$__cuda_sm20_div_rn_f64_full:
[C---:B------:R-:W-:Y:S01]  /*a920*/  FSETP.GEU.AND P0, PT, |R43|.reuse, 1.469367938527859385e-39, PT ;  /* 0x001000002b00780b */ /* 0x040fe20003f0e200 */
[----:B------:R-:W-:Y:S01]  /*a930*/  IMAD.MOV.U32 R42, RZ, RZ, R40 ;  /* 0x000000ffff2a7224 */ /* 0x000fe200078e0028 */
[C---:B------:R-:W-:Y:S01]  /*a940*/  LOP3.LUT R41, R43.reuse, 0x800fffff, RZ, 0xc0, !PT ;  /* 0x800fffff2b297812 */ /* 0x040fe200078ec0ff */
[----:B------:R-:W-:Y:S01]  /*a950*/  IMAD.MOV.U32 R114, RZ, RZ, 0x1 ;  /* 0x00000001ff727424 */ /* 0x000fe200078e00ff */
[----:B------:R-:W-:Y:S01]  /*a960*/  LOP3.LUT R104, R43, 0x7ff00000, RZ, 0xc0, !PT ;  /* 0x7ff000002b687812 */ /* 0x000fe200078ec0ff */
[----:B------:R-:W-:Y:S01]  /*a970*/  BSSY.RECONVERGENT B2, `(.L_x_114) ;  /* 0x0000053000027945 */ /* 0x000fe20003800200 */
[----:B------:R-:W-:Y:S02]  /*a980*/  LOP3.LUT R41, R41, 0x3ff00000, RZ, 0xfc, !PT ;  /* 0x3ff0000029297812 */ /* 0x000fe400078efcff */
[----:B------:R-:W-:Y:S01]  /*a990*/  LOP3.LUT R107, R99, 0x7ff00000, RZ, 0xc0, !PT ;  /* 0x7ff00000636b7812 */ /* 0x000fe200078ec0ff */
[----:B------:R-:W-:Y:S01]  /*a9a0*/  IMAD.MOV.U32 R106, RZ, RZ, R104 ;  /* 0x000000ffff6a7224 */ /* 0x000fe200078e0068 */
[----:B------:R-:W-:-:S03]  /*a9b0*/  MOV R112, 0x1ca00000 ;  /* 0x1ca0000000707802 */ /* 0x000fc60000000f00 */
[----:B------:R-:W-:Y:S01]  /*a9c0*/  @!P0 DMUL R40, R42, 8.98846567431157953865e+307 ;  /* 0x7fe000002a288828 */ /* 0x000fe20000000000 */
[----:B------:R-:W-:-:S05]  /*a9d0*/  IMAD.MOV.U32 R123, RZ, RZ, R107 ;  /* 0x000000ffff7b7224 */ /* 0x000fca00078e006b */
[----:B------:R-:W0:Y:S04]  /*a9e0*/  MUFU.RCP64H R115, R41 ;  /* 0x0000002900737308 */ /* 0x000e280000001800 */
[----:B------:R-:W-:Y:S02]  /*a9f0*/  @!P0 LOP3.LUT R106, R41, 0x7ff00000, RZ, 0xc0, !PT ;  /* 0x7ff00000296a8812 */ /* 0x000fe400078ec0ff */
[----:B------:R-:W-:Y:S02]  /*aa00*/  ISETP.GE.U32.AND P0, PT, R107, R104, PT ;  /* 0x000000686b00720c */ /* 0x000fe40003f06070 */
[----:B------:R-:W-:Y:S02]  /*aa10*/  IADD3 R122, PT, PT, R106, -0x1, RZ ;  /* 0xffffffff6a7a7810 */ /* 0x000fe40007ffe0ff */
[----:B------:R-:W-:-:S02]  /*aa20*/  SEL R113, R112, 0x63400000, !P0 ;  /* 0x6340000070717807 */ /* 0x000fc40004000000 */
[----:B------:R-:W-:-:S13]  /*aa30*/  FSETP.GEU.AND P0, PT, |R99|, 1.469367938527859385e-39, PT ;  /* 0x001000006300780b */ /* 0x000fda0003f0e200 */
[----:B------:R-:W-:-:S04]  /*aa40*/  @!P0 LOP3.LUT R104, R43, 0x7ff00000, RZ, 0xc0, !PT ;  /* 0x7ff000002b688812 */ /* 0x000fc800078ec0ff */
[----:B------:R-:W-:Y:S01]  /*aa50*/  @!P0 ISETP.GE.U32.AND P6, PT, R107, R104, PT ;  /* 0x000000686b00820c */ /* 0x000fe20003fc6070 */
[----:B0-----:R-:W-:-:S03]  /*aa60*/  DFMA R104, R114, -R40, 1 ;  /* 0x3ff000007268742b */ /* 0x001fc60000000828 */
[----:B------:R-:W-:-:S04]  /*aa70*/  @!P0 SEL R117, R112, 0x63400000, !P6 ;  /* 0x6340000070758807 */ /* 0x000fc80007000000 */
[----:B------:R-:W-:Y:S01]  /*aa80*/  @!P0 LOP3.LUT R118, R117, 0x80000000, R99, 0xf8, !PT ;  /* 0x8000000075768812 */ /* 0x000fe200078ef863 */
[----:B------:R-:W-:-:S03]  /*aa90*/  DFMA R104, R104, R104, R104 ;  /* 0x000000686868722b */ /* 0x000fc60000000068 */
[----:B------:R-:W-:Y:S01]  /*aaa0*/  @!P0 LOP3.LUT R119, R118, 0x100000, RZ, 0xfc, !PT ;  /* 0x0010000076778812 */ /* 0x000fe200078efcff */
[----:B------:R-:W-:-:S04]  /*aab0*/  @!P0 IMAD.MOV.U32 R118, RZ, RZ, RZ ;  /* 0x000000ffff768224 */ /* 0x000fc800078e00ff */
[----:B------:R-:W-:Y:S01]  /*aac0*/  DFMA R114, R114, R104, R114 ;  /* 0x000000687272722b */ /* 0x000fe20000000072 */
[----:B------:R-:W-:Y:S01]  /*aad0*/  LOP3.LUT R105, R113, 0x800fffff, R99, 0xf8, !PT ;  /* 0x800fffff71697812 */ /* 0x000fe200078ef863 */
[----:B------:R-:W-:-:S06]  /*aae0*/  IMAD.MOV.U32 R104, RZ, RZ, R98 ;  /* 0x000000ffff687224 */ /* 0x000fcc00078e0062 */
[----:B------:R-:W-:Y:S02]  /*aaf0*/  DFMA R116, R114, -R40, 1 ;  /* 0x3ff000007274742b */ /* 0x000fe40000000828 */
[----:B------:R-:W-:-:S06]  /*ab00*/  @!P0 DFMA R104, R104, 2, -R118 ;  /* 0x400000006868882b */ /* 0x000fcc0000000876 */
[----:B------:R-:W-:-:S04]  /*ab10*/  DFMA R114, R114, R116, R114 ;  /* 0x000000747272722b */ /* 0x000fc80000000072 */
[----:B------:R-:W-:-:S04]  /*ab20*/  @!P0 LOP3.LUT R123, R105, 0x7ff00000, RZ, 0xc0, !PT ;  /* 0x7ff00000697b8812 */ /* 0x000fc800078ec0ff */
[----:B------:R-:W-:Y:S01]  /*ab30*/  DMUL R116, R114, R104 ;  /* 0x0000006872747228 */ /* 0x000fe20000000000 */
[----:B------:R-:W-:-:S05]  /*ab40*/  VIADD R113, R123, 0xffffffff ;  /* 0xffffffff7b717836 */ /* 0x000fca0000000000 */
[----:B------:R-:W-:Y:S02]  /*ab50*/  ISETP.GT.U32.AND P0, PT, R113, 0x7feffffe, PT ;  /* 0x7feffffe7100780c */ /* 0x000fe40003f04070 */
[----:B------:R-:W-:Y:S02]  /*ab60*/  DFMA R118, R116, -R40, R104 ;  /* 0x800000287476722b */ /* 0x000fe40000000068 */
[----:B------:R-:W-:-:S06]  /*ab70*/  ISETP.GT.U32.OR P0, PT, R122, 0x7feffffe, P0 ;  /* 0x7feffffe7a00780c */ /* 0x000fcc0000704470 */
[----:B------:R-:W-:-:S07]  /*ab80*/  DFMA R114, R114, R118, R116 ;  /* 0x000000767272722b */ /* 0x000fce0000000074 */
[----:B------:R-:W-:Y:S05]  /*ab90*/  @P0 BRA `(.L_x_115) ;  /* 0x00000000006c0947 */ /* 0x000fea0003800000 */
[----:B------:R-:W-:-:S04]  /*aba0*/  LOP3.LUT R98, R43, 0x7ff00000, RZ, 0xc0, !PT ;  /* 0x7ff000002b627812 */ /* 0x000fc800078ec0ff */
[CC--:B------:R-:W-:Y:S02]  /*abb0*/  VIADDMNMX R99, R107.reuse, -R98.reuse, 0xb9600000, !PT ;  /* 0xb96000006b637446 */ /* 0x0c0fe40007800962 */
[----:B------:R-:W-:Y:S01]  /*abc0*/  ISETP.GE.U32.AND P0, PT, R107, R98, PT ;  /* 0x000000626b00720c */ /* 0x000fe20003f06070 */
[----:B------:R-:W-:Y:S01]  /*abd0*/  IMAD.MOV.U32 R98, RZ, RZ, RZ ;  /* 0x000000ffff627224 */ /* 0x000fe200078e00ff */
[----:B------:R-:W-:Y:S02]  /*abe0*/  VIMNMX R99, PT, PT, R99, 0x46a00000, PT ;  /* 0x46a0000063637848 */ /* 0x000fe40003fe0100 */
[----:B------:R-:W-:-:S05]  /*abf0*/  SEL R106, R112, 0x63400000, !P0 ;  /* 0x63400000706a7807 */ /* 0x000fca0004000000 */
[----:B------:R-:W-:-:S04]  /*ac00*/  IMAD.IADD R106, R99, 0x1, -R106 ;  /* 0x00000001636a7824 */ /* 0x000fc800078e0a6a */
[----:B------:R-:W-:-:S06]  /*ac10*/  VIADD R99, R106, 0x7fe00000 ;  /* 0x7fe000006a637836 */ /* 0x000fcc0000000000 */
[----:B------:R-:W-:-:S10]  /*ac20*/  DMUL R112, R114, R98 ;  /* 0x0000006272707228 */ /* 0x000fd40000000000 */
[----:B------:R-:W-:-:S13]  /*ac30*/  FSETP.GTU.AND P0, PT, |R113|, 1.469367938527859385e-39, PT ;  /* 0x001000007100780b */ /* 0x000fda0003f0c200 */
[----:B------:R-:W-:Y:S05]  /*ac40*/  @P0 BRA `(.L_x_116) ;  /* 0x0000000000940947 */ /* 0x000fea0003800000 */
[----:B------:R-:W-:Y:S01]  /*ac50*/  DFMA R40, R114, -R40, R104 ;  /* 0x800000287228722b */ /* 0x000fe20000000068 */
[----:B------:R-:W-:-:S09]  /*ac60*/  IMAD.MOV.U32 R98, RZ, RZ, RZ ;  /* 0x000000ffff627224 */ /* 0x000fd200078e00ff */
[C---:B------:R-:W-:Y:S02]  /*ac70*/  FSETP.NEU.AND P0, PT, R41.reuse, RZ, PT ;  /* 0x000000ff2900720b */ /* 0x040fe40003f0d000 */
[----:B------:R-:W-:-:S04]  /*ac80*/  LOP3.LUT R43, R41, 0x80000000, R43, 0x48, !PT ;  /* 0x80000000292b7812 */ /* 0x000fc800078e482b */
[----:B------:R-:W-:-:S07]  /*ac90*/  LOP3.LUT R99, R43, R99, RZ, 0xfc, !PT ;  /* 0x000000632b637212 */ /* 0x000fce00078efcff */
[----:B------:R-:W-:Y:S05]  /*aca0*/  @!P0 BRA `(.L_x_116) ;  /* 0x00000000007c8947 */ /* 0x000fea0003800000 */
[----:B------:R-:W-:Y:S01]  /*acb0*/  IMAD.MOV R41, RZ, RZ, -R106 ;  /* 0x000000ffff297224 */ /* 0x000fe200078e0a6a */
[----:B------:R-:W-:Y:S01]  /*acc0*/  MOV R40, RZ ;  /* 0x000000ff00287202 */ /* 0x000fe20000000f00 */
[----:B------:R-:W-:-:S05]  /*acd0*/  DMUL.RP R98, R114, R98 ;  /* 0x0000006272627228 */ /* 0x000fca0000008000 */
[----:B------:R-:W-:-:S05]  /*ace0*/  DFMA R40, R112, -R40, R114 ;  /* 0x800000287028722b */ /* 0x000fca0000000072 */
[----:B------:R-:W-:Y:S02]  /*acf0*/  LOP3.LUT R43, R99, R43, RZ, 0x3c, !PT ;  /* 0x0000002b632b7212 */ /* 0x000fe400078e3cff */
[----:B------:R-:W-:-:S04]  /*ad00*/  IADD3 R40, PT, PT, -R106, -0x43300000, RZ ;  /* 0xbcd000006a287810 */ /* 0x000fc80007ffe1ff */
[----:B------:R-:W-:-:S04]  /*ad10*/  FSETP.NEU.AND P0, PT, |R41|, R40, PT ;  /* 0x000000282900720b */ /* 0x000fc80003f0d200 */
[----:B------:R-:W-:Y:S02]  /*ad20*/  FSEL R112, R98, R112, !P0 ;  /* 0x0000007062707208 */ /* 0x000fe40004000000 */
[----:B------:R-:W-:Y:S01]  /*ad30*/  FSEL R113, R43, R113, !P0 ;  /* 0x000000712b717208 */ /* 0x000fe20004000000 */
[----:B------:R-:W-:Y:S06]  /*ad40*/  BRA `(.L_x_116) ;  /* 0x0000000000547947 */ /* 0x000fec0003800000 */
.L_x_115:
[----:B------:R-:W-:-:S14]  /*ad50*/  DSETP.NAN.AND P0, PT, R98, R98, PT ;  /* 0x000000626200722a */ /* 0x000fdc0003f08000 */
[----:B------:R-:W-:Y:S05]  /*ad60*/  @P0 BRA `(.L_x_117) ;  /* 0x0000000000440947 */ /* 0x000fea0003800000 */
[----:B------:R-:W-:-:S14]  /*ad70*/  DSETP.NAN.AND P0, PT, R42, R42, PT ;  /* 0x0000002a2a00722a */ /* 0x000fdc0003f08000 */
[----:B------:R-:W-:Y:S05]  /*ad80*/  @P0 BRA `(.L_x_118) ;  /* 0x0000000000300947 */ /* 0x000fea0003800000 */
[----:B------:R-:W-:Y:S01]  /*ad90*/  ISETP.NE.AND P0, PT, R123, R106, PT ;  /* 0x0000006a7b00720c */ /* 0x000fe20003f05270 */
[----:B------:R-:W-:Y:S02]  /*ada0*/  IMAD.MOV.U32 R112, RZ, RZ, 0x0 ;  /* 0x00000000ff707424 */ /* 0x000fe400078e00ff */
[----:B------:R-:W-:-:S10]  /*adb0*/  IMAD.MOV.U32 R113, RZ, RZ, -0x80000 ;  /* 0xfff80000ff717424 */ /* 0x000fd400078e00ff */
[----:B------:R-:W-:Y:S05]  /*adc0*/  @!P0 BRA `(.L_x_116) ;  /* 0x0000000000348947 */ /* 0x000fea0003800000 */
[----:B------:R-:W-:Y:S02]  /*add0*/  ISETP.NE.AND P0, PT, R123, 0x7ff00000, PT ;  /* 0x7ff000007b00780c */ /* 0x000fe40003f05270 */
[----:B------:R-:W-:Y:S02]  /*ade0*/  LOP3.LUT R113, R99, 0x80000000, R43, 0x48, !PT ;  /* 0x8000000063717812 */ /* 0x000fe400078e482b */
[----:B------:R-:W-:-:S13]  /*adf0*/  ISETP.EQ.OR P0, PT, R106, RZ, !P0 ;  /* 0x000000ff6a00720c */ /* 0x000fda0004702670 */
[----:B------:R-:W-:Y:S01]  /*ae00*/  @P0 LOP3.LUT R40, R113, 0x7ff00000, RZ, 0xfc, !PT ;  /* 0x7ff0000071280812 */ /* 0x000fe200078efcff */
[----:B------:R-:W-:Y:S02]  /*ae10*/  @!P0 IMAD.MOV.U32 R112, RZ, RZ, RZ ;  /* 0x000000ffff708224 */ /* 0x000fe400078e00ff */
[----:B------:R-:W-:Y:S02]  /*ae20*/  @P0 IMAD.MOV.U32 R112, RZ, RZ, RZ ;  /* 0x000000ffff700224 */ /* 0x000fe400078e00ff */
[----:B------:R-:W-:Y:S01]  /*ae30*/  @P0 IMAD.MOV.U32 R113, RZ, RZ, R40 ;  /* 0x000000ffff710224 */ /* 0x000fe200078e0028 */
[----:B------:R-:W-:Y:S06]  /*ae40*/  BRA `(.L_x_116) ;  /* 0x0000000000147947 */ /* 0x000fec0003800000 */
.L_x_118:
[----:B------:R-:W-:Y:S02]  /*ae50*/  LOP3.LUT R113, R43, 0x80000, RZ, 0xfc, !PT ;  /* 0x000800002b717812 */ /* 0x000fe400078efcff */
[----:B------:R-:W-:Y:S01]  /*ae60*/  MOV R112, R42 ;  /* 0x0000002a00707202 */ /* 0x000fe20000000f00 */
[----:B------:R-:W-:Y:S06]  /*ae70*/  BRA `(.L_x_116) ;  /* 0x0000000000087947 */ /* 0x000fec0003800000 */
.L_x_117:
[----:B------:R-:W-:Y:S01]  /*ae80*/  LOP3.LUT R113, R99, 0x80000, RZ, 0xfc, !PT ;  /* 0x0008000063717812 */ /* 0x000fe200078efcff */
[----:B------:R-:W-:-:S07]  /*ae90*/  IMAD.MOV.U32 R112, RZ, RZ, R98 ;  /* 0x000000ffff707224 */ /* 0x000fce00078e0062 */
.L_x_116:
[----:B------:R-:W-:Y:S05]  /*aea0*/  BSYNC.RECONVERGENT B2 ;  /* 0x0000000000027941 */ /* 0x000fea0003800200 */
.L_x_114:
[----:B------:R-:W-:Y:S02]  /*aeb0*/  IMAD.MOV.U32 R40, RZ, RZ, R94 ;  /* 0x000000ffff287224 */ /* 0x000fe400078e005e */
[----:B------:R-:W-:-:S04]  /*aec0*/  IMAD.MOV.U32 R41, RZ, RZ, 0x0 ;  /* 0x00000000ff297424 */ /* 0x000fc800078e00ff */
[----:B------:R-:W-:Y:S05]  /*aed0*/  RET.REL.NODEC R40 `(_Z20kernel_loglikelihoodiPddddddddS_) ;  /* 0xffffff5028487950 */ /* 0x000fea0003c3ffff */
        .weak           $__internal_1_$__cuda_sm20_dsqrt_rn_f64_mediumpath_v1
        .type           $__internal_1_$__cuda_sm20_dsqrt_rn_f64_mediumpath_v1,@function
        .size           $__internal_1_$__cuda_sm20_dsqrt_rn_f64_mediumpath_v1,($_Z20kernel_loglikelihoodiPddddddddS_$__internal_accurate_pow - $__internal_1_$__cuda_sm20_dsqrt_rn_f64_mediumpath_v1)
$__internal_1_$__cuda_sm20_dsqrt_rn_f64_mediumpath_v1:
[----:B------:R-:W-:Y:S01]  /*aee0*/  ISETP.GE.U32.AND P0, PT, R2, -0x3400000, PT ;  /* 0xfcc000000200780c */ /* 0x000fe20003f06070 */
[----:B------:R-:W-:Y:S01]  /*aef0*/  BSSY.RECONVERGENT B3, `(.L_x_119) ;  /* 0x0000027000037945 */ /* 0x000fe20003800200 */
[----:B------:R-:W-:Y:S01]  /*af00*/  IMAD.MOV.U32 R41, RZ, RZ, R99 ;  /* 0x000000ffff297224 */ /* 0x000fe200078e0063 */
[----:B------:R-:W-:Y:S01]  /*af10*/  MOV R3, R107 ;  /* 0x0000006b00037202 */ /* 0x000fe20000000f00 */
[----:B------:R-:W-:Y:S02]  /*af20*/  IMAD.MOV.U32 R2, RZ, RZ, R106 ;  /* 0x000000ffff027224 */ /* 0x000fe400078e006a */
[----:B------:R-:W-:-:S07]  /*af30*/  IMAD.MOV.U32 R99, RZ, RZ, R105 ;  /* 0x000000ffff637224 */ /* 0x000fce00078e0069 */
[----:B------:R-:W-:Y:S05]  /*af40*/  @!P0 BRA `(.L_x_120) ;  /* 0x0000000000208947 */ /* 0x000fea0003800000 */
[----:B------:R-:W-:-:S10]  /*af50*/  DFMA.RM R2, R2, R42, R98 ;  /* 0x0000002a0202722b */ /* 0x000fd40000004062 */
[----:B------:R-:W-:-:S05]  /*af60*/  IADD3 R42, P0, PT, R2, 0x1, RZ ;  /* 0x00000001022a7810 */ /* 0x000fca0007f1e0ff */
[----:B------:R-:W-:-:S06]  /*af70*/  IMAD.X R43, RZ, RZ, R3, P0 ;  /* 0x000000ffff2b7224 */ /* 0x000fcc00000e0603 */
[----:B------:R-:W-:-:S08]  /*af80*/  DFMA.RP R40, -R2, R42, R40 ;  /* 0x0000002a0228722b */ /* 0x000fd00000008128 */
[----:B------:R-:W-:-:S06]  /*af90*/  DSETP.GT.AND P0, PT, R40, RZ, PT ;  /* 0x000000ff2800722a */ /* 0x000fcc0003f04000 */
[----:B------:R-:W-:Y:S02]  /*afa0*/  FSEL R2, R42, R2, P0 ;  /* 0x000000022a027208 */ /* 0x000fe40000000000 */
[----:B------:R-:W-:Y:S01]  /*afb0*/  FSEL R3, R43, R3, P0 ;  /* 0x000000032b037208 */ /* 0x000fe20000000000 */
[----:B------:R-:W-:Y:S06]  /*afc0*/  BRA `(.L_x_121) ;  /* 0x0000000000647947 */ /* 0x000fec0003800000 */
.L_x_120:
[----:B------:R-:W-:-:S14]  /*afd0*/  DSETP.NE.AND P0, PT, R40, RZ, PT ;  /* 0x000000ff2800722a */ /* 0x000fdc0003f05000 */
[----:B------:R-:W-:Y:S05]  /*afe0*/  @!P0 BRA `(.L_x_122) ;  /* 0x0000000000588947 */ /* 0x000fea0003800000 */
[----:B------:R-:W-:-:S13]  /*aff0*/  ISETP.GE.AND P0, PT, R41, RZ, PT ;  /* 0x000000ff2900720c */ /* 0x000fda0003f06270 */
[----:B------:R-:W-:Y:S02]  /*b000*/  @!P0 IMAD.MOV.U32 R2, RZ, RZ, 0x0 ;  /* 0x00000000ff028424 */ /* 0x000fe400078e00ff */
[----:B------:R-:W-:Y:S01]  /*b010*/  @!P0 IMAD.MOV.U32 R3, RZ, RZ, -0x80000 ;  /* 0xfff80000ff038424 */ /* 0x000fe200078e00ff */
[----:B------:R-:W-:Y:S06]  /*b020*/  @!P0 BRA `(.L_x_121) ;  /* 0x00000000004c8947 */ /* 0x000fec0003800000 */
[----:B------:R-:W-:-:S13]  /*b030*/  ISETP.GT.AND P0, PT, R41, 0x7fefffff, PT ;  /* 0x7fefffff2900780c */ /* 0x000fda0003f04270 */
[----:B------:R-:W-:Y:S05]  /*b040*/  @P0 BRA `(.L_x_122) ;  /* 0x0000000000400947 */ /* 0x000fea0003800000 */
[----:B------:R-:W-:Y:S01]  /*b050*/  DMUL R2, R40, 8.11296384146066816958e+31 ;  /* 0x4690000028027828 */ /* 0x000fe20000000000 */
[----:B------:R-:W-:Y:S01]  /*b060*/  MOV R98, 0x0 ;  /* 0x0000000000627802 */ /* 0x000fe20000000f00 */
[----:B------:R-:W-:Y:S02]  /*b070*/  IMAD.MOV.U32 R40, RZ, RZ, RZ ;  /* 0x000000ffff287224 */ /* 0x000fe400078e00ff */
[----:B------:R-:W-:Y:S02]  /*b080*/  IMAD.MOV.U32 R99, RZ, RZ, 0x3fd80000 ;  /* 0x3fd80000ff637424 */ /* 0x000fe400078e00ff */
[----:B------:R-:W0:Y:S02]  /*b090*/  MUFU.RSQ64H R41, R3 ;  /* 0x0000000300297308 */ /* 0x000e240000001c00 */
[----:B0-----:R-:W-:-:S08]  /*b0a0*/  DMUL R42, R40, R40 ;  /* 0x00000028282a7228 */ /* 0x001fd00000000000 */
[----:B------:R-:W-:-:S08]  /*b0b0*/  DFMA R42, R2, -R42, 1 ;  /* 0x3ff00000022a742b */ /* 0x000fd0000000082a */
[----:B------:R-:W-:Y:S02]  /*b0c0*/  DFMA R98, R42, R98, 0.5 ;  /* 0x3fe000002a62742b */ /* 0x000fe40000000062 */
[----:B------:R-:W-:-:S08]  /*b0d0*/  DMUL R42, R40, R42 ;  /* 0x0000002a282a7228 */ /* 0x000fd00000000000 */
[----:B------:R-:W-:-:S08]  /*b0e0*/  DFMA R42, R98, R42, R40 ;  /* 0x0000002a622a722b */ /* 0x000fd00000000028 */
[----:B------:R-:W-:Y:S02]  /*b0f0*/  DMUL R40, R2, R42 ;  /* 0x0000002a02287228 */ /* 0x000fe40000000000 */
[----:B------:R-:W-:-:S06]  /*b100*/  VIADD R43, R43, 0xfff00000 ;  /* 0xfff000002b2b7836 */ /* 0x000fcc0000000000 */
[----:B------:R-:W-:-:S08]  /*b110*/  DFMA R98, R40, -R40, R2 ;  /* 0x800000282862722b */ /* 0x000fd00000000002 */
[----:B------:R-:W-:-:S10]  /*b120*/  DFMA R2, R42, R98, R40 ;  /* 0x000000622a02722b */ /* 0x000fd40000000028 */
[----:B------:R-:W-:Y:S01]  /*b130*/  VIADD R3, R3, 0xfcb00000 ;  /* 0xfcb0000003037836 */ /* 0x000fe20000000000 */
[----:B------:R-:W-:Y:S06]  /*b140*/  BRA `(.L_x_121) ;  /* 0x0000000000047947 */ /* 0x000fec0003800000 */
.L_x_122:
[----:B------:R-:W-:-:S11]  /*b150*/  DADD R2, R40, R40 ;  /* 0x0000000028027229 */ /* 0x000fd60000000028 */
.L_x_121:
[----:B------:R-:W-:Y:S05]  /*b160*/  BSYNC.RECONVERGENT B3 ;  /* 0x0000000000037941 */ /* 0x000fea0003800200 */
.L_x_119:
[----:B------:R-:W-:Y:S01]  /*b170*/  IMAD.MOV.U32 R102, RZ, RZ, R2 ;  /* 0x000000ffff667224 */ /* 0x000fe200078e0002 */
[----:B------:R-:W-:Y:S01]  /*b180*/  MOV R2, R94 ;  /* 0x0000005e00027202 */ /* 0x000fe20000000f00 */
[----:B------:R-:W-:Y:S02]  /*b190*/  IMAD.MOV.U32 R103, RZ, RZ, R3 ;  /* 0x000000ffff677224 */ /* 0x000fe400078e0003 */
[----:B------:R-:W-:-:S04]  /*b1a0*/  IMAD.MOV.U32 R3, RZ, RZ, 0x0 ;  /* 0x00000000ff037424 */ /* 0x000fc800078e00ff */
[----:B------:R-:W-:Y:S05]  /*b1b0*/  RET.REL.NODEC R2 `(_Z20kernel_loglikelihoodiPddddddddS_) ;  /* 0xffffff4c02907950 */ /* 0x000fea0003c3ffff */
        .type           $_Z20kernel_loglikelihoodiPddddddddS_$__internal_accurate_pow,@function
        .size           $_Z20kernel_loglikelihoodiPddddddddS_$__internal_accurate_pow,(.L_x_127 - $_Z20kernel_loglikelihoodiPddddddddS_$__internal_accurate_pow)
$_Z20kernel_loglikelihoodiPddddddddS_$__internal_accurate_pow:
[----:B------:R-:W-:Y:S01]  /*b1c0*/  ISETP.GT.U32.AND P2, PT, R107, 0xfffff, PT ;  /* 0x000fffff6b00780c */ /* 0x000fe20003f44070 */
[----:B------:R-:W-:Y:S01]  /*b1d0*/  IMAD.MOV.U32 R40, RZ, RZ, R107 ;  /* 0x000000ffff287224 */ /* 0x000fe200078e006b */
[----:B------:R-:W-:Y:S01]  /*b1e0*/  UMOV UR22, 0x7d2cafe2 ;  /* 0x7d2cafe200167882 */ /* 0x000fe20000000000 */
[----:B------:R-:W-:Y:S01]  /*b1f0*/  IMAD.MOV.U32 R118, RZ, RZ, R106 ;  /* 0x000000ffff767224 */ /* 0x000fe200078e006a */
[----:B------:R-:W-:Y:S01]  /*b200*/  UMOV UR23, 0x3eb0f5ff ;  /* 0x3eb0f5ff00177882 */ /* 0x000fe20000000000 */
[----:B------:R-:W-:Y:S01]  /*b210*/  IMAD.MOV.U32 R112, RZ, RZ, RZ ;  /* 0x000000ffff707224 */ /* 0x000fe200078e00ff */
[----:B------:R-:W-:Y:S01]  /*b220*/  UMOV UR24, 0x3b39803f ;  /* 0x3b39803f00187882 */ /* 0x000fe20000000000 */
[----:B------:R-:W-:Y:S01]  /*b230*/  IMAD.MOV.U32 R42, RZ, RZ, 0x41ad3b5a ;  /* 0x41ad3b5aff2a7424 */ /* 0x000fe200078e00ff */
[----:B------:R-:W-:Y:S01]  /*b240*/  UMOV UR25, 0x3c7abc9e ;  /* 0x3c7abc9e00197882 */ /* 0x000fe20000000000 */
[----:B------:R-:W-:Y:S02]  /*b250*/  IMAD.MOV.U32 R43, RZ, RZ, 0x3ed0f5d2 ;  /* 0x3ed0f5d2ff2b7424 */ /* 0x000fe400078e00ff */
[----:B------:R-:W-:-:S02]  /*b260*/  IMAD.U32 R104, RZ, RZ, UR4 ;  /* 0x00000004ff687e24 */ /* 0x000fc4000f8e00ff */
[----:B------:R-:W-:Y:S01]  /*b270*/  @!P2 DMUL R126, R106, 1.80143985094819840000e+16 ;  /* 0x435000006a7ea828 */ /* 0x000fe20000000000 */
[----:B------:R-:W-:-:S09]  /*b280*/  SHF.R.U32.HI R107, RZ, 0x14, R107 ;  /* 0x00000014ff6b7819 */ /* 0x000fd2000001166b */
[----:B------:R-:W-:Y:S01]  /*b290*/  @!P2 IMAD.MOV.U32 R40, RZ, RZ, R127 ;  /* 0x000000ffff28a224 */ /* 0x000fe200078e007f */
[----:B------:R-:W-:Y:S01]  /*b2a0*/  @!P2 LEA.HI R107, R127, 0xffffffca, RZ, 0xc ;  /* 0xffffffca7f6ba811 */ /* 0x000fe200078f60ff */
[----:B------:R-:W-:-:S03]  /*b2b0*/  @!P2 IMAD.MOV.U32 R118, RZ, RZ, R126 ;  /* 0x000000ffff76a224 */ /* 0x000fc600078e007e */
[----:B------:R-:W-:-:S04]  /*b2c0*/  LOP3.LUT R40, R40, 0x800fffff, RZ, 0xc0, !PT ;  /* 0x800fffff28287812 */ /* 0x000fc800078ec0ff */
[----:B------:R-:W-:-:S04]  /*b2d0*/  LOP3.LUT R119, R40, 0x3ff00000, RZ, 0xfc, !PT ;  /* 0x3ff0000028777812 */ /* 0x000fc800078efcff */
[----:B------:R-:W-:-:S13]  /*b2e0*/  ISETP.GE.U32.AND P3, PT, R119, 0x3ff6a09f, PT ;  /* 0x3ff6a09f7700780c */ /* 0x000fda0003f66070 */
[----:B------:R-:W-:-:S05]  /*b2f0*/  @P3 IADD3 R41, PT, PT, R119, -0x100000, RZ ;  /* 0xfff0000077293810 */ /* 0x000fca0007ffe0ff */
[----:B------:R-:W-:-:S06]  /*b300*/  @P3 IMAD.MOV.U32 R119, RZ, RZ, R41 ;  /* 0x000000ffff773224 */ /* 0x000fcc00078e0029 */
[C---:B------:R-:W-:Y:S02]  /*b310*/  DADD R114, R118.reuse, 1 ;  /* 0x3ff0000076727429 */ /* 0x040fe40000000000 */
[----:B------:R-:W-:-:S04]  /*b320*/  DADD R118, R118, -1 ;  /* 0xbff0000076767429 */ /* 0x000fc80000000000 */
[----:B------:R-:W0:Y:S02]  /*b330*/  MUFU.RCP64H R113, R115 ;  /* 0x0000007300717308 */ /* 0x000e240000001800 */
[----:B0-----:R-:W-:-:S08]  /*b340*/  DFMA R40, -R114, R112, 1 ;  /* 0x3ff000007228742b */ /* 0x001fd00000000170 */
[----:B------:R-:W-:-:S08]  /*b350*/  DFMA R40, R40, R40, R40 ;  /* 0x000000282828722b */ /* 0x000fd00000000028 */
[----:B------:R-:W-:-:S08]  /*b360*/  DFMA R112, R112, R40, R112 ;  /* 0x000000287070722b */ /* 0x000fd00000000070 */
[----:B------:R-:W-:-:S08]  /*b370*/  DMUL R40, R118, R112 ;  /* 0x0000007076287228 */ /* 0x000fd00000000000 */
[----:B------:R-:W-:-:S08]  /*b380*/  DFMA R40, R118, R112, R40 ;  /* 0x000000707628722b */ /* 0x000fd00000000028 */
[-C--:B------:R-:W-:Y:S02]  /*b390*/  DMUL R98, R40, R40.reuse ;  /* 0x0000002828627228 */ /* 0x080fe40000000000 */
[----:B------:R-:W-:Y:S02]  /*b3a0*/  DADD R122, R118, -R40 ;  /* 0x00000000767a7229 */ /* 0x000fe40000000828 */
[----:B------:R-:W-:-:S04]  /*b3b0*/  DMUL R114, R40, R40 ;  /* 0x0000002828727228 */ /* 0x000fc80000000000 */
[----:B------:R-:W-:Y:S01]  /*b3c0*/  DFMA R42, R98, UR22, R42 ;  /* 0x00000016622a7c2b */ /* 0x000fe2000800002a */
[----:B------:R-:W-:Y:S01]  /*b3d0*/  UMOV UR22, 0x75488a3f ;  /* 0x75488a3f00167882 */ /* 0x000fe20000000000 */
[----:B------:R-:W-:Y:S01]  /*b3e0*/  UMOV UR23, 0x3ef3b20a ;  /* 0x3ef3b20a00177882 */ /* 0x000fe20000000000 */
[----:B------:R-:W-:-:S05]  /*b3f0*/  DADD R122, R122, R122 ;  /* 0x000000007a7a7229 */ /* 0x000fca000000007a */
[----:B------:R-:W-:Y:S01]  /*b400*/  DFMA R42, R98, R42, UR22 ;  /* 0x00000016622a7e2b */ /* 0x000fe2000800002a */
[----:B------:R-:W-:Y:S01]  /*b410*/  UMOV UR22, 0xe4faecd5 ;  /* 0xe4faecd500167882 */ /* 0x000fe20000000000 */
[----:B------:R-:W-:Y:S01]  /*b420*/  UMOV UR23, 0x3f1745cd ;  /* 0x3f1745cd00177882 */ /* 0x000fe20000000000 */
[----:B------:R-:W-:-:S05]  /*b430*/  DFMA R118, R118, -R40, R122 ;  /* 0x800000287676722b */ /* 0x000fca000000007a */
[----:B------:R-:W-:Y:S01]  /*b440*/  DFMA R42, R98, R42, UR22 ;  /* 0x00000016622a7e2b */ /* 0x000fe2000800002a */
[----:B------:R-:W-:Y:S01]  /*b450*/  UMOV UR22, 0x258a578b ;  /* 0x258a578b00167882 */ /* 0x000fe20000000000 */
[----:B------:R-:W-:Y:S01]  /*b460*/  UMOV UR23, 0x3f3c71c7 ;  /* 0x3f3c71c700177882 */ /* 0x000fe20000000000 */
[----:B------:R-:W-:-:S05]  /*b470*/  DMUL R112, R112, R118 ;  /* 0x0000007670707228 */ /* 0x000fca0000000000 */
[----:B------:R-:W-:Y:S01]  /*b480*/  DFMA R42, R98, R42, UR22 ;  /* 0x00000016622a7e2b */ /* 0x000fe2000800002a */
[----:B------:R-:W-:Y:S01]  /*b490*/  UMOV UR22, 0x9242b910 ;  /* 0x9242b91000167882 */ /* 0x000fe20000000000 */
[----:B------:R-:W-:-:S03]  /*b4a0*/  UMOV UR23, 0x3f624924 ;  /* 0x3f62492400177882 */ /* 0x000fc60000000000 */
[----:B------:R-:W-:Y:S01]  /*b4b0*/  VIADD R123, R113, 0x100000 ;  /* 0x00100000717b7836 */ /* 0x000fe20000000000 */
[----:B------:R-:W-:Y:S02]  /*b4c0*/  MOV R122, R112 ;  /* 0x00000070007a7202 */ /* 0x000fe40000000f00 */
[----:B------:R-:W-:Y:S01]  /*b4d0*/  DFMA R42, R98, R42, UR22 ;  /* 0x00000016622a7e2b */ /* 0x000fe2000800002a */
[----:B------:R-:W-:Y:S01]  /*b4e0*/  UMOV UR22, 0x99999dfb ;  /* 0x99999dfb00167882 */ /* 0x000fe20000000000 */
[----:B------:R-:W-:-:S06]  /*b4f0*/  UMOV UR23, 0x3f899999 ;  /* 0x3f89999900177882 */ /* 0x000fcc0000000000 */
[----:B------:R-:W-:Y:S01]  /*b500*/  DFMA R116, R98, R42, UR22 ;  /* 0x0000001662747e2b */ /* 0x000fe2000800002a */
[----:B------:R-:W-:Y:S01]  /*b510*/  UMOV UR22, 0x55555555 ;  /* 0x5555555500167882 */ /* 0x000fe20000000000 */
[----:B------:R-:W-:-:S06]  /*b520*/  UMOV UR23, 0x3fb55555 ;  /* 0x3fb5555500177882 */ /* 0x000fcc0000000000 */
[----:B------:R-:W-:-:S08]  /*b530*/  DFMA R42, R98, R116, UR22 ;  /* 0x00000016622a7e2b */ /* 0x000fd00008000074 */
[----:B------:R-:W-:Y:S01]  /*b540*/  DADD R120, -R42, UR22 ;  /* 0x000000162a787e29 */ /* 0x000fe20008000100 */
[----:B------:R-:W-:Y:S01]  /*b550*/  UMOV UR22, 0xb9e7b0 ;  /* 0x00b9e7b000167882 */ /* 0x000fe20000000000 */
[----:B------:R-:W-:-:S06]  /*b560*/  UMOV UR23, 0x3c46a4cb ;  /* 0x3c46a4cb00177882 */ /* 0x000fcc0000000000 */
[----:B------:R-:W-:Y:S02]  /*b570*/  DFMA R120, R98, R116, R120 ;  /* 0x000000746278722b */ /* 0x000fe40000000078 */
[----:B------:R-:W-:-:S06]  /*b580*/  DMUL R98, R40, R114 ;  /* 0x0000007228627228 */ /* 0x000fcc0000000000 */
[----:B------:R-:W-:Y:S01]  /*b590*/  DADD R118, R120, -UR22 ;  /* 0x8000001678767e29 */ /* 0x000fe20008000000 */
[----:B------:R-:W-:Y:S01]  /*b5a0*/  UMOV UR22, 0x80000000 ;  /* 0x8000000000167882 */ /* 0x000fe20000000000 */
[C---:B------:R-:W-:Y:S01]  /*b5b0*/  DFMA R124, R40.reuse, R114, -R98 ;  /* 0x00000072287c722b */ /* 0x040fe20000000862 */
[----:B------:R-:W-:Y:S01]  /*b5c0*/  UMOV UR23, 0x43300000 ;  /* 0x4330000000177882 */ /* 0x000fe20000000000 */
[----:B------:R-:W-:-:S04]  /*b5d0*/  DFMA R120, R40, R40, -R114 ;  /* 0x000000282878722b */ /* 0x000fc80000000872 */
[----:B------:R-:W-:Y:S02]  /*b5e0*/  DADD R116, R42, R118 ;  /* 0x000000002a747229 */ /* 0x000fe40000000076 */
[----:B------:R-:W-:Y:S02]  /*b5f0*/  DFMA R124, R112, R114, R124 ;  /* 0x00000072707c722b */ /* 0x000fe4000000007c */
[----:B------:R-:W-:-:S04]  /*b600*/  DFMA R120, R40, R122, R120 ;  /* 0x0000007a2878722b */ /* 0x000fc80000000078 */
[----:B------:R-:W-:-:S04]  /*b610*/  DMUL R114, R116, R98 ;  /* 0x0000006274727228 */ /* 0x000fc80000000000 */
[----:B------:R-:W-:Y:S02]  /*b620*/  DFMA R124, R40, R120, R124 ;  /* 0x00000078287c722b */ /* 0x000fe4000000007c */
[----:B------:R-:W-:Y:S02]  /*b630*/  DADD R120, R42, -R116 ;  /* 0x000000002a787229 */ /* 0x000fe40000000874 */
[----:B------:R-:W-:-:S06]  /*b640*/  DFMA R42, R116, R98, -R114 ;  /* 0x00000062742a722b */ /* 0x000fcc0000000872 */
[----:B------:R-:W-:Y:S02]  /*b650*/  DADD R120, R118, R120 ;  /* 0x0000000076787229 */ /* 0x000fe40000000078 */
[----:B------:R-:W-:-:S08]  /*b660*/  DFMA R42, R116, R124, R42 ;  /* 0x0000007c742a722b */ /* 0x000fd0000000002a */
[----:B------:R-:W-:-:S08]  /*b670*/  DFMA R120, R120, R98, R42 ;  /* 0x000000627878722b */ /* 0x000fd0000000002a */
[----:B------:R-:W-:-:S08]  /*b680*/  DADD R98, R114, R120 ;  /* 0x0000000072627229 */ /* 0x000fd00000000078 */
[--C-:B------:R-:W-:Y:S02]  /*b690*/  DADD R42, R40, R98.reuse ;  /* 0x00000000282a7229 */ /* 0x100fe40000000062 */
[----:B------:R-:W-:-:S06]  /*b6a0*/  DADD R114, R114, -R98 ;  /* 0x0000000072727229 */ /* 0x000fcc0000000862 */
[----:B------:R-:W-:Y:S02]  /*b6b0*/  DADD R40, R40, -R42 ;  /* 0x0000000028287229 */ /* 0x000fe4000000082a */
[----:B------:R-:W-:-:S06]  /*b6c0*/  DADD R114, R120, R114 ;  /* 0x0000000078727229 */ /* 0x000fcc0000000072 */
[----:B------:R-:W-:Y:S01]  /*b6d0*/  DADD R40, R98, R40 ;  /* 0x0000000062287229 */ /* 0x000fe20000000028 */
[C---:B------:R-:W-:Y:S02]  /*b6e0*/  VIADD R98, R107.reuse, 0xfffffc01 ;  /* 0xfffffc016b627836 */ /* 0x040fe40000000000 */
[----:B------:R-:W-:-:S05]  /*b6f0*/  @P3 VIADD R98, R107, 0xfffffc02 ;  /* 0xfffffc026b623836 */ /* 0x000fca0000000000 */
[----:B------:R-:W-:-:S08]  /*b700*/  DADD R40, R114, R40 ;  /* 0x0000000072287229 */ /* 0x000fd00000000028 */
[----:B------:R-:W-:Y:S01]  /*b710*/  DADD R112, R112, R40 ;  /* 0x0000000070707229 */ /* 0x000fe20000000028 */
[----:B------:R-:W-:Y:S01]  /*b720*/  LOP3.LUT R40, R98, 0x80000000, RZ, 0x3c, !PT ;  /* 0x8000000062287812 */ /* 0x000fe200078e3cff */
[----:B------:R-:W-:-:S06]  /*b730*/  IMAD.MOV.U32 R41, RZ, RZ, 0x43300000 ;  /* 0x43300000ff297424 */ /* 0x000fcc00078e00ff */
[----:B------:R-:W-:Y:S02]  /*b740*/  DADD R98, R42, R112 ;  /* 0x000000002a627229 */ /* 0x000fe40000000070 */
[----:B------:R-:W-:Y:S01]  /*b750*/  DADD R40, R40, -UR22 ;  /* 0x8000001628287e29 */ /* 0x000fe20008000000 */
[----:B------:R-:W-:Y:S01]  /*b760*/  UMOV UR22, 0xfefa39ef ;  /* 0xfefa39ef00167882 */ /* 0x000fe20000000000 */
[----:B------:R-:W-:-:S04]  /*b770*/  UMOV UR23, 0x3fe62e42 ;  /* 0x3fe62e4200177882 */ /* 0x000fc80000000000 */
[--C-:B------:R-:W-:Y:S02]  /*b780*/  DADD R42, R42, -R98.reuse ;  /* 0x000000002a2a7229 */ /* 0x100fe40000000862 */
[----:B------:R-:W-:-:S06]  /*b790*/  DFMA R106, R40, UR22, R98 ;  /* 0x00000016286a7c2b */ /* 0x000fcc0008000062 */
[----:B------:R-:W-:Y:S02]  /*b7a0*/  DADD R42, R112, R42 ;  /* 0x00000000702a7229 */ /* 0x000fe4000000002a */
[----:B------:R-:W-:-:S08]  /*b7b0*/  DFMA R114, R40, -UR22, R106 ;  /* 0x8000001628727c2b */ /* 0x000fd0000800006a */
[----:B------:R-:W-:-:S08]  /*b7c0*/  DADD R114, -R98, R114 ;  /* 0x0000000062727229 */ /* 0x000fd00000000172 */
[----:B------:R-:W-:-:S08]  /*b7d0*/  DADD R42, R42, -R114 ;  /* 0x000000002a2a7229 */ /* 0x000fd00000000872 */
[----:B------:R-:W-:Y:S01]  /*b7e0*/  DFMA R40, R40, UR24, R42 ;  /* 0x0000001828287c2b */ /* 0x000fe2000800002a */
[C---:B------:R-:W-:Y:S01]  /*b7f0*/  IMAD.SHL.U32 R42, R105.reuse, 0x2, RZ ;  /* 0x00000002692a7824 */ /* 0x040fe200078e00ff */
[----:B------:R-:W-:-:S04]  /*b800*/  LOP3.LUT R43, R105, 0xff0fffff, RZ, 0xc0, !PT ;  /* 0xff0fffff692b7812 */ /* 0x000fc800078ec0ff */
[----:B------:R-:W-:Y:S02]  /*b810*/  ISETP.GT.U32.AND P2, PT, R42, -0x2000001, PT ;  /* 0xfdffffff2a00780c */ /* 0x000fe40003f44070 */
[----:B------:R-:W-:Y:S02]  /*b820*/  DADD R98, R106, R40 ;  /* 0x000000006a627229 */ /* 0x000fe40000000028 */
[----:B------:R-:W-:-:S06]  /*b830*/  SEL R105, R43, R105, P2 ;  /* 0x000000692b697207 */ /* 0x000fcc0001000000 */
[----:B------:R-:W-:Y:S02]  /*b840*/  DADD R106, R106, -R98 ;  /* 0x000000006a6a7229 */ /* 0x000fe40000000862 */
[----:B------:R-:W-:-:S06]  /*b850*/  DMUL R42, R98, R104 ;  /* 0x00000068622a7228 */ /* 0x000fcc0000000000 */
[----:B------:R-:W-:Y:S02]  /*b860*/  DADD R106, R40, R106 ;  /* 0x00000000286a7229 */ /* 0x000fe4000000006a */
[----:B------:R-:W-:Y:S01]  /*b870*/  DFMA R98, R98, R104, -R42 ;  /* 0x000000686262722b */ /* 0x000fe2000000082a */
[----:B------:R-:W-:Y:S01]  /*b880*/  MOV R40, 0x652b82fe ;  /* 0x652b82fe00287802 */ /* 0x000fe20000000f00 */
[----:B------:R-:W-:-:S06]  /*b890*/  IMAD.MOV.U32 R41, RZ, RZ, 0x3ff71547 ;  /* 0x3ff71547ff297424 */ /* 0x000fcc00078e00ff */
[----:B------:R-:W-:-:S08]  /*b8a0*/  DFMA R106, R106, R104, R98 ;  /* 0x000000686a6a722b */ /* 0x000fd00000000062 */
[----:B------:R-:W-:-:S08]  /*b8b0*/  DADD R98, R42, R106 ;  /* 0x000000002a627229 */ /* 0x000fd0000000006a */
[----:B------:R-:W-:Y:S02]  /*b8c0*/  DFMA R40, R98, R40, 6.75539944105574400000e+15 ;  /* 0x433800006228742b */ /* 0x000fe40000000028 */
[----:B------:R-:W-:Y:S01]  /*b8d0*/  FSETP.GEU.AND P2, PT, |R99|, 4.1917929649353027344, PT ;  /* 0x4086232b6300780b */ /* 0x000fe20003f4e200 */
[----:B------:R-:W-:-:S05]  /*b8e0*/  DADD R42, R42, -R98 ;  /* 0x000000002a2a7229 */ /* 0x000fca0000000862 */
[----:B------:R-:W-:-:S03]  /*b8f0*/  DADD R104, R40, -6.75539944105574400000e+15 ;  /* 0xc338000028687429 */ /* 0x000fc60000000000 */
[----:B------:R-:W-:-:S05]  /*b900*/  DADD R106, R106, R42 ;  /* 0x000000006a6a7229 */ /* 0x000fca000000002a */
        /* <DEDUP_REMOVED lines=50> */
.L_x_123:
[----:B------:R-:W-:Y:S01]  /*bc30*/  DFMA R106, R106, R42, R42 ;  /* 0x0000002a6a6a722b */ /* 0x000fe2000000002a */
[----:B------:R-:W-:Y:S01]  /*bc40*/  IMAD.MOV.U32 R98, RZ, RZ, R94 ;  /* 0x000000ffff627224 */ /* 0x000fe200078e005e */
[----:B------:R-:W-:Y:S01]  /*bc50*/  DSETP.NEU.AND P2, PT, |R42|, +INF , PT ;  /* 0x7ff000002a00742a */ /* 0x000fe20003f4d200 */
[----:B------:R-:W-:-:S07]  /*bc60*/  IMAD.MOV.U32 R99, RZ, RZ, 0x0 ;  /* 0x00000000ff637424 */ /* 0x000fce00078e00ff */
[----:B------:R-:W-:Y:S02]  /*bc70*/  FSEL R41, R42, R106, !P2 ;  /* 0x0000006a2a297208 */ /* 0x000fe40005000000 */
[----:B------:R-:W-:Y:S01]  /*bc80*/  FSEL R42, R43, R107, !P2 ;  /* 0x0000006b2b2a7208 */ /* 0x000fe20005000000 */
[----:B------:R-:W-:Y:S06]  /*bc90*/  RET.REL.NODEC R98 `(_Z20kernel_loglikelihoodiPddddddddS_) ;  /* 0xffffff4062d87950 */ /* 0x000fec0003c3ffff */
.L_x_124:
[----:B------:R-:W-:-:S00]  /*bca0*/  BRA `(.L_x_124) ;  /* 0xfffffffc00fc7947 */ /* 0x000fc0000383ffff */
[----:B------:R-:W-:-:S00]  /*bcb0*/  NOP ;  /* 0x0000000000007918 */ /* 0x000fc00000000000 */
        /* <DEDUP_REMOVED lines=12> */
.L_x_127:


//--------------------- .nv.shared.reserved.0     --------------------------
	.section	.nv.shared.reserved.0,"aw",@nobits
	.weak		__nv_reservedSMEM_offset_0_alias
	.size		__nv_reservedSMEM_offset_0_alias, 0, 64
	.other		__nv_reservedSMEM_offset_0_alias,@"STO_CUDA_RESERVED_SHARED STV_DEFAULT"
__nv_reservedSMEM_offset_0_alias:
	.zero		0
	.zero		64


//--------------------- .nv.constant0._Z20kernel_loglikelihoodiPddddddddS_ --------------------------
	.section	.nv.constant0._Z20kernel_loglikelihoodiPddddddddS_,"a",@progbits
	.sectionflags	@""
	.align	4
.nv.constant0._Z20kernel_loglikelihoodiPddddddddS_:
	.zero		976


//--------------------- SYMBOLS --------------------------

	.type		.nv.reservedSmem.offset0,@object
	.size		.nv.reservedSmem.offset0,0x4
